def gluon_tcgen05(
    a_ptr,
    b_ptr,
    c_ptr,
    M,
    N,
    K,
    stride_am,
    stride_bk,
    stride_cm,
    BLOCK_M: gl.constexpr,
    BLOCK_N: gl.constexpr,
    BLOCK_K: gl.constexpr,
    DTYPE: gl.constexpr,
    A_LAYOUT: gl.constexpr,
    B_LAYOUT: gl.constexpr,
    C_LAYOUT: gl.constexpr,
    B_SHAPE: gl.constexpr,
    TMEM_LAYOUT: gl.constexpr,
    TMEM_REG: gl.constexpr,
    TRANS_B: gl.constexpr,
    NUM_BUFFERS: gl.constexpr,
):
    a_desc = tma.make_tensor_descriptor(
        a_ptr, [M, K], [stride_am, 1], [BLOCK_M, BLOCK_K], A_LAYOUT
    )
    b_desc = tma.make_tensor_descriptor(
        b_ptr,
        [N, K] if TRANS_B else [K, N],
        [stride_bk, 1],
        B_SHAPE,
        B_LAYOUT,
    )
    c_desc = tma.make_tensor_descriptor(
        c_ptr, [M, N], [stride_cm, 1], [BLOCK_M, BLOCK_N], C_LAYOUT
    )

    a_bufs = gl.allocate_shared_memory(
        DTYPE, [NUM_BUFFERS, BLOCK_M, BLOCK_K], A_LAYOUT
    )
    b_bufs = gl.allocate_shared_memory(DTYPE, [NUM_BUFFERS] + B_SHAPE, B_LAYOUT)

    pid_m = gl.program_id(0)
    pid_n = gl.program_id(1)
    off_m = pid_m * BLOCK_M
    off_n = pid_n * BLOCK_N

    tma_bars = gl.allocate_shared_memory(
        gl.int64, [NUM_BUFFERS, 1], mbarrier.MBarrierLayout()
    )
    mma_bars = gl.allocate_shared_memory(
        gl.int64, [NUM_BUFFERS, 1], mbarrier.MBarrierLayout()
    )
    for i in gl.static_range(NUM_BUFFERS):
        mbarrier.init(tma_bars.index(i), count=1)
        mbarrier.init(mma_bars.index(i), count=1)

    acc_tmem = allocate_tensor_memory(gl.float32, [BLOCK_M, BLOCK_N], TMEM_LAYOUT)
    idx = 0
    phase = 0
    use_acc = False
    for k in range(0, K, BLOCK_K):
        a = a_bufs.index(idx)
        b = b_bufs.index(idx)
        tma_bar = tma_bars.index(idx)
        mma_bar = mma_bars.index(idx)
        mbarrier.expect(
            tma_bar, a_desc.block_type.nbytes + b_desc.block_type.nbytes
        )
        tma.async_copy_global_to_shared(a_desc, [off_m, k], tma_bar, a)
        tma.async_copy_global_to_shared(
            b_desc, [off_n, k] if TRANS_B else [k, off_n], tma_bar, b
        )
        mbarrier.wait(tma_bar, phase=phase)

        if TRANS_B:
            b = b.permute((1, 0))
        tcgen05_mma(a, b, acc_tmem, use_acc=use_acc)
        tcgen05_commit(mma_bar)
        mbarrier.wait(mma_bar, phase=phase)
        use_acc = True

        idx += 1
        if idx == NUM_BUFFERS:
            idx = 0
            phase ^= 1

    for i in gl.static_range(NUM_BUFFERS):
        mbarrier.invalidate(tma_bars.index(i))
        mbarrier.invalidate(mma_bars.index(i))

    acc = acc_tmem.load(TMEM_REG)
    c_smem = gl.allocate_shared_memory(DTYPE, [BLOCK_M, BLOCK_N], C_LAYOUT)
    c_smem.store(acc.to(DTYPE))
    fence_async_shared()
    tma.async_copy_shared_to_global(c_desc, [off_m, off_n], c_smem)
    tma.store_wait(pendings=0)

# config = {"BLOCK_K": 64, "BLOCK_M": 128, "BLOCK_N": 128, "arch": "sm_100", "dtype": "fp16", "num_buffers": 1, "num_warps": 4, "trans_b": 1}
# arch = sm_100


// ===== COMPILED SASS (sm_100a) =====

	.target	sm_100a

	.elftype	@"ET_EXEC"


//--------------------- .note.nv.tkinfo           --------------------------
	.section	.note.nv.tkinfo,"",@"SHT_NOTE"
	.sectionflags	@"SHF_NOTE_NV_TKINFO"
	.tkinfo
        /*0018*/ 	.word	0x00000081
        /*0030*/ 	.string	""
        /*0030*/ 	.string	"ptxas-blackwell"
        /*0030*/ 	.string	"Cuda compilation tools, release 12.9, V12.9.86"
        /*0030*/ 	.string	"Build cuda_12.9.r12.9/compiler.36037853_0"
        /*0030*/ 	.string	"-v  -suppress-debug-info  -lineinfo  -arch sm_100a "



//--------------------- .note.nv.cuver            --------------------------
	.section	.note.nv.cuver,"",@"SHT_NOTE"
	.sectionflags	@"SHF_NOTE_NV_CUVER"
        /*0018*/ 	.short	0x0001
        /*001a*/ 	.short	0x0064
        /*001c*/ 	.short	0x0001
        /*001e*/ 	.short	0x0000
        /*0020*/ 	.short	0x0001
        /*0022*/ 	.short	0x0000


//--------------------- .nv.info                  --------------------------
	.section	.nv.info,"",@"SHT_CUDA_INFO"
	.align	4


	//----- nvinfo : EIATTR_REGCOUNT
	.align		4
        /*0000*/ 	.byte	0x04, 0x2f
        /*0002*/ 	.short	(.L_4 - .L_3)
	.align		4
.L_3:
        /*0004*/ 	.word	index@(gluon_tcgen05)
        /*0008*/ 	.word	0x00000087


	//----- nvinfo : EIATTR_FRAME_SIZE
	.align		4
.L_4:
        /*000c*/ 	.byte	0x04, 0x11
        /*000e*/ 	.short	(.L_6 - .L_5)
	.align		4
.L_5:
        /*0010*/ 	.word	index@($__internal_2_$__cuda_sm10x_tcgen05_guardrail_trap_unallocated_columns_being_dealloced)
        /*0014*/ 	.word	0x00000000


	//----- nvinfo : EIATTR_FRAME_SIZE
	.align		4
.L_6:
        /*0018*/ 	.byte	0x04, 0x11
        /*001a*/ 	.short	(.L_8 - .L_7)
	.align		4
.L_7:
        /*001c*/ 	.word	index@($__internal_1_$__cuda_sm10x_tcgen05_guardrail_trap_phase_invalid_during_alloc)
        /*0020*/ 	.word	0x00000000


	//----- nvinfo : EIATTR_FRAME_SIZE
	.align		4
.L_8:
        /*0024*/ 	.byte	0x04, 0x11
        /*0026*/ 	.short	(.L_10 - .L_9)
	.align		4
.L_9:
        /*0028*/ 	.word	index@($__internal_0_$__cuda_sm10x_tcgen05_guardrail_trap_col_being_dealloced_not_returned_by_alloc)
        /*002c*/ 	.word	0x00000000


	//----- nvinfo : EIATTR_FRAME_SIZE
	.align		4
.L_10:
        /*0030*/ 	.byte	0x04, 0x11
        /*0032*/ 	.short	(.L_12 - .L_11)
	.align		4
.L_11:
        /*0034*/ 	.word	index@(gluon_tcgen05)
        /*0038*/ 	.word	0x00000000


	//----- nvinfo : EIATTR_MIN_STACK_SIZE
	.align		4
.L_12:
        /*003c*/ 	.byte	0x04, 0x12
        /*003e*/ 	.short	(.L_14 - .L_13)
	.align		4
.L_13:
        /*0040*/ 	.word	index@(gluon_tcgen05)
        /*0044*/ 	.word	0x00000000
.L_14:


//--------------------- .nv.info.gluon_tcgen05    --------------------------
	.section	.nv.info.gluon_tcgen05,"",@"SHT_CUDA_INFO"
	.sectionflags	@""
	.align	4


	//----- nvinfo : EIATTR_CUDA_API_VERSION
	.align		4
        /*0000*/ 	.byte	0x04, 0x37
        /*0002*/ 	.short	(.L_16 - .L_15)
.L_15:
        /*0004*/ 	.word	0x00000081


	//----- nvinfo : EIATTR_KPARAM_INFO
	.align		4
.L_16:
        /*0008*/ 	.byte	0x04, 0x17
        /*000a*/ 	.short	(.L_18 - .L_17)
.L_17:
        /*000c*/ 	.word	0x00000000
        /*0010*/ 	.short	0x000a
        /*0012*/ 	.short	0x0048
        /*0014*/ 	.byte	0x00, 0xf4, 0x21, 0x00


	//----- nvinfo : EIATTR_KPARAM_INFO
	.align		4
.L_18:
        /*0018*/ 	.byte	0x04, 0x17
        /*001a*/ 	.short	(.L_20 - .L_19)
.L_19:
        /*001c*/ 	.word	0x00000000
        /*0020*/ 	.short	0x0009
        /*0022*/ 	.short	0x0040
        /*0024*/ 	.byte	0x00, 0xf4, 0x21, 0x00


	//----- nvinfo : EIATTR_KPARAM_INFO
	.align		4
.L_20:
        /*0028*/ 	.byte	0x04, 0x17
        /*002a*/ 	.short	(.L_22 - .L_21)
.L_21:
        /*002c*/ 	.word	0x00000000
        /*0030*/ 	.short	0x0008
        /*0032*/ 	.short	0x0038
        /*0034*/ 	.byte	0x00, 0xf0, 0x21, 0x00


	//----- nvinfo : EIATTR_KPARAM_INFO
	.align		4
.L_22:
        /*0038*/ 	.byte	0x04, 0x17
        /*003a*/ 	.short	(.L_24 - .L_23)
.L_23:
        /*003c*/ 	.word	0x00000000
        /*0040*/ 	.short	0x0007
        /*0042*/ 	.short	0x0030
        /*0044*/ 	.byte	0x00, 0xf0, 0x21, 0x00


	//----- nvinfo : EIATTR_KPARAM_INFO
	.align		4
.L_24:
        /*0048*/ 	.byte	0x04, 0x17
        /*004a*/ 	.short	(.L_26 - .L_25)
.L_25:
        /*004c*/ 	.word	0x00000000
        /*0050*/ 	.short	0x0006
        /*0052*/ 	.short	0x0028
        /*0054*/ 	.byte	0x00, 0xf0, 0x21, 0x00


	//----- nvinfo : EIATTR_KPARAM_INFO
	.align		4
.L_26:
        /*0058*/ 	.byte	0x04, 0x17
        /*005a*/ 	.short	(.L_28 - .L_27)
.L_27:
        /*005c*/ 	.word	0x00000000
        /*0060*/ 	.short	0x0005
        /*0062*/ 	.short	0x0020
        /*0064*/ 	.byte	0x00, 0xf0, 0x11, 0x00


	//----- nvinfo : EIATTR_KPARAM_INFO
	.align		4
.L_28:
        /*0068*/ 	.byte	0x04, 0x17
        /*006a*/ 	.short	(.L_30 - .L_29)
.L_29:
        /*006c*/ 	.word	0x00000000
        /*0070*/ 	.short	0x0004
        /*0072*/ 	.short	0x001c
        /*0074*/ 	.byte	0x00, 0xf0, 0x11, 0x00


	//----- nvinfo : EIATTR_KPARAM_INFO
	.align		4
.L_30:
        /*0078*/ 	.byte	0x04, 0x17
        /*007a*/ 	.short	(.L_32 - .L_31)
.L_31:
        /*007c*/ 	.word	0x00000000
        /*0080*/ 	.short	0x0003
        /*0082*/ 	.short	0x0018
        /*0084*/ 	.byte	0x00, 0xf0, 0x11, 0x00


	//----- nvinfo : EIATTR_KPARAM_INFO
	.align		4
.L_32:
        /*0088*/ 	.byte	0x04, 0x17
        /*008a*/ 	.short	(.L_34 - .L_33)
.L_33:
        /*008c*/ 	.word	0x00000000
        /*0090*/ 	.short	0x0002
        /*0092*/ 	.short	0x0010
        /*0094*/ 	.byte	0x00, 0xf4, 0x21, 0x00


	//----- nvinfo : EIATTR_KPARAM_INFO
	.align		4
.L_34:
        /*0098*/ 	.byte	0x04, 0x17
        /*009a*/ 	.short	(.L_36 - .L_35)
.L_35:
        /*009c*/ 	.word	0x00000000
        /*00a0*/ 	.short	0x0001
        /*00a2*/ 	.short	0x0008
        /*00a4*/ 	.byte	0x00, 0xf4, 0x21, 0x00


	//----- nvinfo : EIATTR_KPARAM_INFO
	.align		4
.L_36:
        /*00a8*/ 	.byte	0x04, 0x17
        /*00aa*/ 	.short	(.L_38 - .L_37)
.L_37:
        /*00ac*/ 	.word	0x00000000
        /*00b0*/ 	.short	0x0000
        /*00b2*/ 	.short	0x0000
        /*00b4*/ 	.byte	0x00, 0xf4, 0x21, 0x00


	//----- nvinfo : EIATTR_AT_ENTRY_FRAGMENTS
	.align		4
.L_38:
        /*00b8*/ 	.byte	0x04, 0x4f
        /*00ba*/ 	.short	(.L_40 - .L_39)


	//   ....[0]....
.L_39:
        /*00bc*/ 	.word	0x00000004


	//----- nvinfo : EIATTR_RESERVED_SMEM_USED
	.align		4
.L_40:
        /*00c0*/ 	.byte	0x01, 0x41
	.zero		2


	//----- nvinfo : EIATTR_SPARSE_MMA_MASK
	.align		4
        /*00c4*/ 	.byte	0x03, 0x50
        /*00c6*/ 	.short	0x0000


	//----- nvinfo : EIATTR_TCGEN05_1CTA_USED
	.align		4
        /*00c8*/ 	.byte	0x01, 0x51
	.zero		2


	//----- nvinfo : EIATTR_MAXREG_COUNT
	.align		4
        /*00cc*/ 	.byte	0x03, 0x1b
        /*00ce*/ 	.short	0x00ff


	//----- nvinfo : EIATTR_NUM_BARRIERS
	.align		4
        /*00d0*/ 	.byte	0x02, 0x4c
        /*00d2*/ 	.byte	0x01
	.zero		1


	//----- nvinfo : EIATTR_INT_WARP_WIDE_INSTR_OFFSETS
	.align		4
        /*00d4*/ 	.byte	0x04, 0x31
        /*00d6*/ 	.short	(.L_42 - .L_41)


	//   ....[0]....
.L_41:
        /*00d8*/ 	.word	0x00001760


	//   ....[1]....
        /*00dc*/ 	.word	0x00001780


	//   ....[2]....
        /*00e0*/ 	.word	0x00001800


	//   ....[3]....
        /*00e4*/ 	.word	0x00001920


	//   ....[4]....
        /*00e8*/ 	.word	0x00001930


	//   ....[5]....
        /*00ec*/ 	.word	0x00001940


	//   ....[6]....
        /*00f0*/ 	.word	0x00001950


	//   ....[7]....
        /*00f4*/ 	.word	0x00001c00


	//   ....[8]....
        /*00f8*/ 	.word	0x00001c10


	//   ....[9]....
        /*00fc*/ 	.word	0x00001d30


	//   ....[10]....
        /*0100*/ 	.word	0x00001d40


	//   ....[11]....
        /*0104*/ 	.word	0x00001d90


	//   ....[12]....
        /*0108*/ 	.word	0x00001dd0


	//   ....[13]....
        /*010c*/ 	.word	0x00001f60


	//   ....[14]....
        /*0110*/ 	.word	0x00001f70


	//   ....[15]....
        /*0114*/ 	.word	0x00002180


	//   ....[16]....
        /*0118*/ 	.word	0x00002190


	//   ....[17]....
        /*011c*/ 	.word	0x00002900


	//   ....[18]....
        /*0120*/ 	.word	0x00002950


	//----- nvinfo : EIATTR_COOP_GROUP_MASK_REGIDS
	.align		4
.L_42:
        /*0124*/ 	.byte	0x04, 0x29
        /*0126*/ 	.short	(.L_44 - .L_43)


	//   ....[0]....
.L_43:
        /*0128*/ 	.word	0xffffffff


	//   ....[1]....
        /*012c*/ 	.word	0xffffffff


	//   ....[2]....
        /*0130*/ 	.word	0xffffffff


	//   ....[3]....
        /*0134*/ 	.word	0xffffffff


	//   ....[4]....
        /*0138*/ 	.word	0xffffffff


	//   ....[5]....
        /*013c*/ 	.word	0xffffffff


	//   ....[6]....
        /*0140*/ 	.word	0xffffffff


	//   ....[7]....
        /*0144*/ 	.word	0xffffffff


	//   ....[8]....
        /*0148*/ 	.word	0xffffffff


	//   ....[9]....
        /*014c*/ 	.word	0xffffffff


	//----- nvinfo : EIATTR_COOP_GROUP_INSTR_OFFSETS
	.align		4
.L_44:
        /*0150*/ 	.byte	0x04, 0x28
        /*0152*/ 	.short	(.L_46 - .L_45)


	//   ....[0]....
.L_45:
        /*0154*/ 	.word	0x00000050


	//   ....[1]....
        /*0158*/ 	.word	0x00000310


	//   ....[2]....
        /*015c*/ 	.word	0x00000500


	//   ....[3]....
        /*0160*/ 	.word	0x000009a0


	//   ....[4]....
        /*0164*/ 	.word	0x00000ae0


	//   ....[5]....
        /*0168*/ 	.word	0x00000fe0


	//   ....[6]....
        /*016c*/ 	.word	0x00001120


	//   ....[7]....
        /*0170*/ 	.word	0x00001610


	//   ....[8]....
        /*0174*/ 	.word	0x00002790


	//   ....[9]....
        /*0178*/ 	.word	0x00002a00


	//----- nvinfo : EIATTR_VRC_CTA_INIT_COUNT
	.align		4
.L_46:
        /*017c*/ 	.byte	0x02, 0x4a
        /*017e*/ 	.byte	0x80
	.zero		1


	//----- nvinfo : EIATTR_MBARRIER_INSTR_OFFSETS
	.align		4
        /*0180*/ 	.byte	0x04, 0x39
        /*0182*/ 	.short	(.L_48 - .L_47)


	//   ....[0]....
.L_47:
        /*0184*/ 	.word	0x00001820
        /*0188*/ 	.word	0x000000ff
        /*018c*/ 	.word	0x00008000
        /*0190*/ 	.short	0x0100
        /*0192*/ 	.byte	0x08
	.zero		1


	//   ....[1]....
        /*0194*/ 	.word	0x00001830
        /*0198*/ 	.word	0x000000ff
        /*019c*/ 	.word	0x00008010
        /*01a0*/ 	.short	0x0100
        /*01a2*/ 	.byte	0x08
	.zero		1


	//   ....[2]....
        /*01a4*/ 	.word	0x00001ac0
        /*01a8*/ 	.word	0x000000ff
        /*01ac*/ 	.word	0x00008000
        /*01b0*/ 	.short	0x010a
        /*01b2*/ 	.byte	0x08
	.zero		1


	//   ....[3]....
        /*01b4*/ 	.word	0x00001c60
        /*01b8*/ 	.word	0x000000ff
        /*01bc*/ 	.word	0x00008010
        /*01c0*/ 	.short	0x010a
        /*01c2*/ 	.byte	0x08
	.zero		1


	//   ....[4]....
        /*01c4*/ 	.word	0x00001e40
        /*01c8*/ 	.word	0x000000ff
        /*01cc*/ 	.word	0x00008000
        /*01d0*/ 	.short	0x010a
        /*01d2*/ 	.byte	0x08
	.zero		1


	//   ....[5]....
        /*01d4*/ 	.word	0x00001fb0
        /*01d8*/ 	.word	0x000000ff
        /*01dc*/ 	.word	0x00008010
        /*01e0*/ 	.short	0x010a
        /*01e2*/ 	.byte	0x08
	.zero		1


	//   ....[6]....
        /*01e4*/ 	.word	0x00002040
        /*01e8*/ 	.word	0x000000ff
        /*01ec*/ 	.word	0x00008000
        /*01f0*/ 	.short	0x0108
        /*01f2*/ 	.byte	0x08
	.zero		1


	//   ....[7]....
        /*01f4*/ 	.word	0x00002050
        /*01f8*/ 	.word	0x000000ff
        /*01fc*/ 	.word	0x00008010
        /*0200*/ 	.short	0x0108
        /*0202*/ 	.byte	0x08
	.zero		1


	//   ....[8]....
        /*0204*/ 	.word	0x00002a20
        /*0208*/ 	.word	0x000000ff
        /*020c*/ 	.word	0x00008000
        /*0210*/ 	.short	0x010a
        /*0212*/ 	.byte	0x08
	.zero		1


	//   ....[9]....
        /*0214*/ 	.word	0x00002a50
        /*0218*/ 	.word	0x000000ff
        /*021c*/ 	.word	0x00008010
        /*0220*/ 	.short	0x010a
        /*0222*/ 	.byte	0x08
	.zero		1


	//   ....[10]....
        /*0224*/ 	.word	0x00002a80
        /*0228*/ 	.word	0x000000ff
        /*022c*/ 	.word	0x00008000
        /*0230*/ 	.short	0x010a
        /*0232*/ 	.byte	0x08
	.zero		1


	//   ....[11]....
        /*0234*/ 	.word	0x00002ab0
        /*0238*/ 	.word	0x000000ff
        /*023c*/ 	.word	0x00008010
        /*0240*/ 	.short	0x010a
        /*0242*/ 	.byte	0x08
	.zero		1


	//----- nvinfo : EIATTR_NUM_MBARRIERS
	.align		4
.L_48:
        /*0244*/ 	.byte	0x03, 0x38
        /*0246*/ 	.short	0x0002


	//----- nvinfo : EIATTR_EXIT_INSTR_OFFSETS
	.align		4
        /*0248*/ 	.byte	0x04, 0x1c
        /*024a*/ 	.short	(.L_50 - .L_49)


	//   ....[0]....
.L_49:
        /*024c*/ 	.word	0x00002a10


	//----- nvinfo : EIATTR_REQNTID
	.align		4
.L_50:
        /*0250*/ 	.byte	0x04, 0x10
        /*0252*/ 	.short	(.L_52 - .L_51)
.L_51:
        /*0254*/ 	.word	0x00000080
        /*0258*/ 	.word	0x00000001
        /*025c*/ 	.word	0x00000001


	//----- nvinfo : EIATTR_CRS_STACK_SIZE
	.align		4
.L_52:
        /*0260*/ 	.byte	0x04, 0x1e
        /*0262*/ 	.short	(.L_54 - .L_53)
.L_53:
        /*0264*/ 	.word	0x00000000


	//----- nvinfo : EIATTR_CBANK_PARAM_SIZE
	.align		4
.L_54:
        /*0268*/ 	.byte	0x03, 0x19
        /*026a*/ 	.short	0x0050


	//----- nvinfo : EIATTR_PARAM_CBANK
	.align		4
        /*026c*/ 	.byte	0x04, 0x0a
        /*026e*/ 	.short	(.L_56 - .L_55)
	.align		4
.L_55:
        /*0270*/ 	.word	index@(.nv.constant0.gluon_tcgen05)
        /*0274*/ 	.short	0x0380
        /*0276*/ 	.short	0x0050


	//----- nvinfo : EIATTR_SW_WAR
	.align		4
.L_56:
        /*0278*/ 	.byte	0x04, 0x36
        /*027a*/ 	.short	(.L_58 - .L_57)
.L_57:
        /*027c*/ 	.word	0x00000008
.L_58:


//--------------------- .nv.compat                --------------------------
	.section	.nv.compat,"",@"SHT_CUDA_COMPAT_INFO"
	.align	4
        /*0000*/ 	.byte	0x02, 0x02, 0x02, 0x00, 0x02, 0x05, 0x05, 0x00, 0x02, 0x03, 0x03, 0x00, 0x02, 0x06, 0x01, 0x00


//--------------------- .nv.callgraph             --------------------------
	.section	.nv.callgraph,"",@"SHT_CUDA_CALLGRAPH"
	.align	4
	.sectionentsize	8
	.align		4
        /*0000*/ 	.word	0x00000000
	.align		4
        /*0004*/ 	.word	0xffffffff
	.align		4
        /*0008*/ 	.word	0x00000000
	.align		4
        /*000c*/ 	.word	0xfffffffe
	.align		4
        /*0010*/ 	.word	0x00000000
	.align		4
        /*0014*/ 	.word	0xfffffffd
	.align		4
        /*0018*/ 	.word	0x00000000
	.align		4
        /*001c*/ 	.word	0xfffffffc


//--------------------- .text.gluon_tcgen05       --------------------------
	.section	.text.gluon_tcgen05,"ax",@progbits
	.align	128
        .global         gluon_tcgen05
        .type           gluon_tcgen05,@function
        .size           gluon_tcgen05,(.L_x_73 - gluon_tcgen05)
        .other          gluon_tcgen05,@"STO_CUDA_ENTRY STV_DEFAULT"
gluon_tcgen05:
.text.gluon_tcgen05:
[----:B------:R-:W1:Y:S01]  /*0000*/  LDC R1, c[0x0][0x37c] ;  /* 0x0000df00ff017b82 */ /* 0x000e620000000800 */
[----:B------:R-:W2:Y:S02]  /*0010*/  S2R R0, SR_TID.X ;  /* 0x0000000000007919 */ /* 0x000ea40000002100 */
[----:B--2---:R-:W-:-:S13]  /*0020*/  ISETP.GE.U32.AND P2, PT, R0, 0x20, PT ;  /* 0x000000200000780c */ /* 0x004fda0003f46070 */
[----:B------:R-:W-:Y:S05]  /*0030*/  @P2 BRA `(.L_x_0) ;  /* 0x0000000000b82947 */ /* 0x000fea0003800000 */
[----:B------:R-:W2:Y:S01]  /*0040*/  S2UR UR6, SR_CgaCtaId ;  /* 0x00000000000679c3 */ /* 0x000ea20000008800 */
[----:B------:R-:W-:Y:S01]  /*0050*/  NOP ;  /* 0x0000000000007918 */ /* 0x000fe20000000000 */
[----:B------:R-:W-:Y:S02]  /*0060*/  UMOV UR4, 0x40 ;  /* 0x0000004000047882 */ /* 0x000fe40000000000 */
[----:B--2---:R-:W-:-:S09]  /*0070*/  ULEA UR4, UR6, UR4, 0x18 ;  /* 0x0000000406047291 */ /* 0x004fd2000f8ec0ff */
[----:B------:R-:W2:Y:S01]  /*0080*/  LDS.U8 R2, [UR4] ;  /* 0x00000004ff027984 */ /* 0x000ea20008000000 */
[----:B------:R-:W-:Y:S02]  /*0090*/  UMOV UR4, 0x400 ;  /* 0x0000040000047882 */ /* 0x000fe40000000000 */
[----:B------:R-:W-:Y:S01]  /*00a0*/  ULEA UR4, UR6, UR4, 0x18 ;  /* 0x0000000406047291 */ /* 0x000fe2000f8ec0ff */
[----:B--2---:R-:W-:-:S13]  /*00b0*/  ISETP.NE.AND P0, PT, R2, RZ, PT ;  /* 0x000000ff0200720c */ /* 0x004fda0003f05270 */
[----:B------:R-:W-:Y:S05]  /*00c0*/  @P0 BRA `(.L_x_1) ;  /* 0x00000000007c0947 */ /* 0x000fea0003800000 */
[----:B------:R-:W-:-:S13]  /*00d0*/  ELECT P0, URZ, PT ;  /* 0x0000000000ff782f */ /* 0x000fda0003800000 */
[----:B------:R-:W-:Y:S05]  /*00e0*/  @!P0 BRA `(.L_x_2) ;  /* 0x0000000000848947 */ /* 0x000fea0003800000 */
[----:B------:R-:W-:Y:S01]  /*00f0*/  UMOV UR5, 0x4 ;  /* 0x0000000400057882 */ /* 0x000fe20000000000 */
[----:B------:R-:W-:Y:S02]  /*0100*/  IMAD.MOV.U32 R5, RZ, RZ, 0x1 ;  /* 0x00000001ff057424 */ /* 0x000fe400078e00ff */
[----:B------:R-:W-:Y:S02]  /*0110*/  IMAD.MOV.U32 R3, RZ, RZ, 0xf ;  /* 0x0000000fff037424 */ /* 0x000fe400078e00ff */
[----:B------:R-:W-:Y:S04]  /*0120*/  DEPBAR.LE SB2, 0x36 ;  /* 0x0000ad800000791a */ /* 0x000fe80000000000 */
[----:B------:R-:W2:Y:S02]  /*0130*/  UTCATOMSWS.FIND_AND_SET.ALIGN UP0, UR5, UR5 ;  /* 0x00000005000575e3 */ /* 0x000ea40008000800 */
[----:B--2---:R-:W-:-:S04]  /*0140*/  PLOP3.LUT P0, PT, PT, PT, UP0, 0x80, 0x8 ;  /* 0x000000000008781c */ /* 0x004fc80003f0f008 */
[----:B------:R-:W-:-:S04]  /*0150*/  SEL R2, RZ, 0xffffffff, !P0 ;  /* 0xffffffffff027807 */ /* 0x000fc80004000000 */
[----:B------:R-:W-:Y:S01]  /*0160*/  ISETP.NE.AND P0, PT, R2, RZ, PT ;  /* 0x000000ff0200720c */ /* 0x000fe20003f05270 */
[----:B------:R-:W-:-:S12]  /*0170*/  IMAD.U32 R2, RZ, RZ, UR5 ;  /* 0x00000005ff027e24 */ /* 0x000fd8000f8e00ff */
[----:B------:R-:W-:Y:S05]  /*0180*/  @P0 BRA `(.L_x_3) ;  /* 0x0000000000240947 */ /* 0x000fea0003800000 */
.L_x_4:
[----:B------:R-:W-:Y:S05]  /*0190*/  NANOSLEEP 0x64 ;  /* 0x000000640000795d */ /* 0x000fea0003800000 */
[----:B------:R-:W-:-:S05]  /*01a0*/  UMOV UR5, 0x4 ;  /* 0x0000000400057882 */ /* 0x000fca0000000000 */
[----:B------:R-:W-:Y:S04]  /*01b0*/  DEPBAR.LE SB2, 0x36 ;  /* 0x0000ad800000791a */ /* 0x000fe80000000000 */
[----:B------:R-:W2:Y:S02]  /*01c0*/  UTCATOMSWS.FIND_AND_SET.ALIGN UP0, UR5, UR5 ;  /* 0x00000005000575e3 */ /* 0x000ea40008000800 */
[----:B--2---:R-:W-:-:S04]  /*01d0*/  PLOP3.LUT P0, PT, PT, PT, UP0, 0x80, 0x8 ;  /* 0x000000000008781c */ /* 0x004fc80003f0f008 */
[----:B------:R-:W-:-:S04]  /*01e0*/  SEL R2, RZ, 0xffffffff, !P0 ;  /* 0xffffffffff027807 */ /* 0x000fc80004000000 */
[----:B------:R-:W-:Y:S01]  /*01f0*/  ISETP.NE.AND P0, PT, R2, RZ, PT ;  /* 0x000000ff0200720c */ /* 0x000fe20003f05270 */
[----:B------:R-:W-:-:S12]  /*0200*/  IMAD.U32 R2, RZ, RZ, UR5 ;  /* 0x00000005ff027e24 */ /* 0x000fd8000f8e00ff */
[----:B------:R-:W-:Y:S05]  /*0210*/  @!P0 BRA `(.L_x_4) ;  /* 0xfffffffc00dc8947 */ /* 0x000fea000383ffff */
.L_x_3:
[C---:B------:R-:W-:Y:S01]  /*0220*/  VIADD R4, R2.reuse, 0x10 ;  /* 0x0000001002047836 */ /* 0x040fe20000000000 */
[----:B------:R-:W-:Y:S01]  /*0230*/  UMOV UR5, 0x50 ;  /* 0x0000005000057882 */ /* 0x000fe20000000000 */
[----:B------:R-:W-:Y:S01]  /*0240*/  SHF.L.U32 R3, R3, R2, RZ ;  /* 0x0000000203037219 */ /* 0x000fe200000006ff */
[----:B------:R-:W-:Y:S01]  /*0250*/  ULEA UR5, UR6, UR5, 0x18 ;  /* 0x0000000506057291 */ /* 0x000fe2000f8ec0ff */
[----:B------:R-:W-:Y:S01]  /*0260*/  IMAD.SHL.U32 R2, R2, 0x20, RZ ;  /* 0x0000002002027824 */ /* 0x000fe200078e00ff */
[----:B------:R-:W-:-:S04]  /*0270*/  SHF.L.U32 R4, R5, R4, RZ ;  /* 0x0000000405047219 */ /* 0x000fc800000006ff */
[----:B------:R-:W-:-:S05]  /*0280*/  LOP3.LUT R3, R4, R3, RZ, 0xfc, !PT ;  /* 0x0000000304037212 */ /* 0x000fca00078efcff */
[----:B------:R2:W-:Y:S04]  /*0290*/  ATOMS.OR RZ, [UR5], R3 ;  /* 0x00000003ffff798c */ /* 0x0005e8000b000005 */
[----:B------:R2:W-:Y:S01]  /*02a0*/  STS [UR4], R2 ;  /* 0x00000002ff007988 */ /* 0x0005e20008000804 */
[----:B------:R-:W-:Y:S05]  /*02b0*/  BRA `(.L_x_2) ;  /* 0x0000000000107947 */ /* 0x000fea0003800000 */
.L_x_1:
[----:B------:R-:W-:Y:S01]  /*02c0*/  IMAD.MOV.U32 R3, RZ, RZ, -0x1 ;  /* 0xffffffffff037424 */ /* 0x000fe200078e00ff */
[----:B------:R-:W-:-:S04]  /*02d0*/  MOV R2, 0x300 ;  /* 0x0000030000027802 */ /* 0x000fc80000000f00 */
[----:B------:R2:W-:Y:S03]  /*02e0*/  STS [UR4], R3 ;  /* 0x00000003ff007988 */ /* 0x0005e60008000804 */
[----:B-12---:R-:W-:Y:S05]  /*02f0*/  CALL.REL.NOINC `($__internal_1_$__cuda_sm10x_tcgen05_guardrail_trap_phase_invalid_during_alloc) ;  /* 0x0000002800047944 */ /* 0x006fea0003c00000 */
.L_x_2:
[----:B------:R-:W-:Y:S05]  /*0300*/  WARPSYNC.ALL ;  /* 0x0000000000007948 */ /* 0x000fea0003800000 */
[----:B------:R-:W-:Y:S01]  /*0310*/  NOP ;  /* 0x0000000000007918 */ /* 0x000fe20000000000 */
.L_x_0:
[----:B------:R-:W3:Y:S08]  /*0320*/  S2UR UR4, SR_CgaCtaId ;  /* 0x00000000000479c3 */ /* 0x000ef00000008800 */
[----:B------:R-:W-:Y:S01]  /*0330*/  BAR.SYNC.DEFER_BLOCKING 0x0 ;  /* 0x0000000000007b1d */ /* 0x000fe20000010000 */
[----:B------:R-:W-:-:S05]  /*0340*/  LOP3.LUT R132, R0, 0x7f, RZ, 0xc0, !PT ;  /* 0x0000007f00847812 */ /* 0x000fca00078ec0ff */
[----:B------:R-:W-:Y:S02]  /*0350*/  UMOV UR8, 0x400 ;  /* 0x0000040000087882 */ /* 0x000fe40000000000 */
[----:B------:R-:W4:Y:S08]  /*0360*/  LDC R4, c[0x0][0x398] ;  /* 0x0000e600ff047b82 */ /* 0x000f300000000800 */
[----:B------:R-:W5:Y:S01]  /*0370*/  LDC R12, c[0x0][0x3a0] ;  /* 0x0000e800ff0c7b82 */ /* 0x000f620000000800 */
[----:B---3--:R-:W-:-:S07]  /*0380*/  ULEA UR8, UR4, UR8, 0x18 ;  /* 0x0000000804087291 */ /* 0x008fce000f8ec0ff */
[----:B------:R-:W3:Y:S02]  /*0390*/  S2UR UR31, SR_CTAID.Y ;  /* 0x00000000001f79c3 */ /* 0x000ee40000002600 */
[----:B--2---:R-:W2:Y:S06]  /*03a0*/  LDS R3, [UR8] ;  /* 0x00000008ff037984 */ /* 0x004eac0008000800 */
[----:B------:R-:W-:Y:S06]  /*03b0*/  BAR.SYNC.DEFER_BLOCKING 0x0 ;  /* 0x0000000000007b1d */ /* 0x000fec0000010000 */
[----:B------:R-:W-:Y:S05]  /*03c0*/  @P2 BRA `(.L_x_5) ;  /* 0x0000000000182947 */ /* 0x000fea0003800000 */
[----:B------:R-:W-:Y:S01]  /*03d0*/  ELECT P0, URZ, PT ;  /* 0x0000000000ff782f */ /* 0x000fe20003800000 */
[----:B------:R-:W-:Y:S01]  /*03e0*/  IMAD.MOV.U32 R2, RZ, RZ, 0x1 ;  /* 0x00000001ff027424 */ /* 0x000fe200078e00ff */
[----:B------:R-:W-:Y:S01]  /*03f0*/  UMOV UR5, 0x40 ;  /* 0x0000004000057882 */ /* 0x000fe20000000000 */
[----:B------:R-:W-:Y:S01]  /*0400*/  UVIRTCOUNT.DEALLOC.SMPOOL 0x80 ;  /* 0x000000800000784c */ /* 0x000fe20000000000 */
[----:B------:R-:W-:-:S09]  /*0410*/  ULEA UR5, UR4, UR5, 0x18 ;  /* 0x0000000504057291 */ /* 0x000fd2000f8ec0ff */
[----:B------:R5:W-:Y:S03]  /*0420*/  @P0 STS.U8 [UR5], R2 ;  /* 0x00000002ff000988 */ /* 0x000be60008000005 */
.L_x_5:
[----:B------:R-:W5:Y:S01]  /*0430*/  S2UR UR4, SR_CTAID.Z ;  /* 0x00000000000479c3 */ /* 0x000f620000002700 */
[----:B------:R-:W4:Y:S01]  /*0440*/  LDCU UR5, c[0x0][0x370] ;  /* 0x00006e00ff0577ac */ /* 0x000f220008000800 */
[----:B------:R-:W-:Y:S01]  /*0450*/  ISETP.GE.U32.AND P0, PT, R132, 0x20, PT ;  /* 0x000000208400780c */ /* 0x000fe20003f06070 */
[----:B----4-:R-:W-:Y:S01]  /*0460*/  VIADD R4, R4, 0xffffffff ;  /* 0xffffffff04047836 */ /* 0x010fe20000000000 */
[C---:B------:R-:W-:Y:S01]  /*0470*/  ISETP.NE.U32.AND P3, PT, R132.reuse, RZ, PT ;  /* 0x000000ff8400720c */ /* 0x040fe20003f65070 */
[----:B------:R-:W5:Y:S01]  /*0480*/  LDCU UR6, c[0x0][0x374] ;  /* 0x00006e80ff0677ac */ /* 0x000f620008000800 */
[----:B------:R-:W-:Y:S01]  /*0490*/  LEA R10, R132, UR8, 0x2 ;  /* 0x00000008840a7c11 */ /* 0x000fe2000f8e10ff */
[----:B-----5:R-:W-:Y:S01]  /*04a0*/  VIADD R11, R12, 0xffffffff ;  /* 0xffffffff0c0b7836 */ /* 0x020fe20000000000 */
[----:B------:R-:W4:Y:S01]  /*04b0*/  S2UR UR11, SR_CTAID.X ;  /* 0x00000000000b79c3 */ /* 0x000f220000002500 */
[----:B------:R-:W5:Y:S01]  /*04c0*/  LDCU.64 UR14, c[0x0][0x3c0] ;  /* 0x00007800ff0e77ac */ /* 0x000f620008000a00 */
[----:B--2---:R-:W-:Y:S01]  /*04d0*/  R2UR UR27, R3 ;  /* 0x00000000031b72ca */ /* 0x004fe200000e0000 */
[----:B------:R-:W-:Y:S04]  /*04e0*/  BSSY.RECONVERGENT B0, `(.L_x_6) ;  /* 0x0000011000007945 */ /* 0x000fe80003800200 */
[----:B------:R2:W-:Y:S01]  /*04f0*/  @!P0 STS [R10], RZ ;  /* 0x000000ff0a008388 */ /* 0x0005e20000000800 */
[----:B------:R-:W-:-:S03]  /*0500*/  NOP ;  /* 0x0000000000007918 */ /* 0x000fc60000000000 */
[----:B------:R2:W-:Y:S01]  /*0510*/  @!P3 STS [UR8+0x24], R4 ;  /* 0x00002404ff00b988 */ /* 0x0005e20008000808 */
[----:B---3--:R-:W-:-:S03]  /*0520*/  UIMAD UR4, UR4, UR6, UR31 ;  /* 0x00000006040472a4 */ /* 0x008fc6000f8e021f */
[----:B------:R2:W-:Y:S01]  /*0530*/  @!P3 STS [UR8+0x20], R11 ;  /* 0x0000200bff00b988 */ /* 0x0005e20008000808 */
[----:B----4-:R-:W-:-:S04]  /*0540*/  UIMAD UR4, UR4, UR5, UR11 ;  /* 0x00000005040472a4 */ /* 0x010fc8000f8e020b */
[----:B------:R-:W-:-:S04]  /*0550*/  UIMAD UR4, UR4, 0x180, URZ ;  /* 0x00000180040478a4 */ /* 0x000fc8000f8e02ff */
[----:B-----5:R-:W-:-:S04]  /*0560*/  UIADD3 UR6, UP0, UPT, UR4, UR14, URZ ;  /* 0x0000000e04067290 */ /* 0x020fc8000ff1e0ff */
[----:B------:R-:W-:Y:S01]  /*0570*/  ULEA.HI.X.SX32 UR7, UR4, UR15, 0x1, UP0 ;  /* 0x0000000f04077291 */ /* 0x000fe200080f0eff */
[----:B--2---:R-:W-:Y:S11]  /*0580*/  @P3 BRA `(.L_x_7) ;  /* 0x0000000000183947 */ /* 0x004ff60003800000 */
[----:B------:R-:W2:Y:S01]  /*0590*/  LDS R2, [UR8+0x8] ;  /* 0x00000808ff027984 */ /* 0x000ea20008000800 */
[----:B------:R-:W3:Y:S01]  /*05a0*/  LDC.64 R6, c[0x0][0x380] ;  /* 0x0000e000ff067b82 */ /* 0x000ee20000000a00 */
[----:B------:R-:W-:Y:S02]  /*05b0*/  IMAD.MOV.U32 R3, RZ, RZ, 0x70 ;  /* 0x00000070ff037424 */ /* 0x000fe400078e00ff */
[----:B---3--:R3:W-:Y:S03]  /*05c0*/  STS.64 [UR8], R6 ;  /* 0x00000006ff007988 */ /* 0x0087e60008000a08 */
[----:B--2---:R-:W-:-:S05]  /*05d0*/  LOP3.LUT R2, R2, 0x10, R3, 0xd8, !PT ;  /* 0x0000001002027812 */ /* 0x004fca00078ed803 */
[----:B------:R3:W-:Y:S02]  /*05e0*/  STS [UR8+0x8], R2 ;  /* 0x00000802ff007988 */ /* 0x0007e40008000808 */
.L_x_7:
[----:B------:R-:W-:Y:S05]  /*05f0*/  BSYNC.RECONVERGENT B0 ;  /* 0x0000000000007941 */ /* 0x000fea0003800200 */
.L_x_6:
[----:B------:R-:W-:Y:S04]  /*0600*/  BSSY.RECONVERGENT B0, `(.L_x_8) ;  /* 0x000000a000007945 */ /* 0x000fe80003800200 */
[----:B------:R-:W-:Y:S05]  /*0610*/  @P3 BRA `(.L_x_9) ;  /* 0x0000000000203947 */ /* 0x000fea0003800000 */
[----:B---3--:R-:W2:Y:S01]  /*0620*/  LDS R2, [UR8+0x34] ;  /* 0x00003408ff027984 */ /* 0x008ea20008000800 */
[----:B------:R-:W-:Y:S02]  /*0630*/  IMAD.MOV.U32 R3, RZ, RZ, 0x3f000000 ;  /* 0x3f000000ff037424 */ /* 0x000fe400078e00ff */
[----:B------:R-:W-:Y:S01]  /*0640*/  @!P3 IMAD.MOV.U32 R5, RZ, RZ, 0x7f ;  /* 0x0000007fff05b424 */ /* 0x000fe200078e00ff */
[----:B------:R-:W3:Y:S02]  /*0650*/  @!P3 LDS R6, [UR8+0x38] ;  /* 0x00003808ff06b984 */ /* 0x000ee40008000800 */
[----:B--2---:R-:W-:Y:S02]  /*0660*/  LOP3.LUT R2, R2, 0xff000000, R3, 0xb8, !PT ;  /* 0xff00000002027812 */ /* 0x004fe400078eb803 */
[----:B---3--:R-:W-:-:S03]  /*0670*/  @!P3 LOP3.LUT R3, R6, 0xff, R5, 0xb8, !PT ;  /* 0x000000ff0603b812 */ /* 0x008fc600078eb805 */
[----:B------:R2:W-:Y:S04]  /*0680*/  STS [UR8+0x34], R2 ;  /* 0x00003402ff007988 */ /* 0x0005e80008000808 */
[----:B------:R2:W-:Y:S02]  /*0690*/  @!P3 STS [UR8+0x38], R3 ;  /* 0x00003803ff00b988 */ /* 0x0005e40008000808 */
.L_x_9:
[----:B------:R-:W-:Y:S05]  /*06a0*/  BSYNC.RECONVERGENT B0 ;  /* 0x0000000000007941 */ /* 0x000fea0003800200 */
.L_x_8:
[----:B------:R-:W-:Y:S04]  /*06b0*/  BSSY.RECONVERGENT B0, `(.L_x_10) ;  /* 0x000000e000007945 */ /* 0x000fe80003800200 */
[----:B------:R-:W-:Y:S05]  /*06c0*/  @P3 BRA `(.L_x_11) ;  /* 0x0000000000303947 */ /* 0x000fea0003800000 */
[----:B--2---:R-:W2:Y:S01]  /*06d0*/  LDS R3, [UR8+0x34] ;  /* 0x00003408ff037984 */ /* 0x004ea20008000800 */
[----:B------:R-:W4:Y:S03]  /*06e0*/  LDC.64 R8, c[0x0][0x3a8] ;  /* 0x0000ea00ff087b82 */ /* 0x000f260000000a00 */
[----:B---3--:R-:W3:Y:S01]  /*06f0*/  LDS R2, [UR8+0x1c] ;  /* 0x00001c08ff027984 */ /* 0x008ee20008000800 */
[C---:B----4-:R-:W-:Y:S01]  /*0700*/  SHF.L.U64.HI R6, R8.reuse, 0x1, R9 ;  /* 0x0000000108067819 */ /* 0x050fe20000010209 */
[----:B------:R-:W-:-:S03]  /*0710*/  IMAD.SHL.U32 R5, R8, 0x2, RZ ;  /* 0x0000000208057824 */ /* 0x000fc600078e00ff */
[--C-:B------:R-:W-:Y:S02]  /*0720*/  SHF.R.U32.HI R7, RZ, 0x4, R6.reuse ;  /* 0x00000004ff077819 */ /* 0x100fe40000011606 */
[----:B------:R-:W-:-:S05]  /*0730*/  SHF.R.U64 R5, R5, 0x4, R6 ;  /* 0x0000000405057819 */ /* 0x000fca0000001206 */
[----:B------:R4:W-:Y:S01]  /*0740*/  STS [UR8+0xc], R5 ;  /* 0x00000c05ff007988 */ /* 0x0009e20008000808 */
[----:B--2---:R-:W-:Y:S02]  /*0750*/  LOP3.LUT R3, R3, 0x7, RZ, 0xb8, !PT ;  /* 0x0000000703037812 */ /* 0x004fe400078eb8ff */
[----:B---3--:R-:W-:-:S03]  /*0760*/  LOP3.LUT R2, R2, 0xf, R7, 0xb8, !PT ;  /* 0x0000000f02027812 */ /* 0x008fc600078eb807 */
[----:B------:R4:W-:Y:S04]  /*0770*/  STS [UR8+0x34], R3 ;  /* 0x00003403ff007988 */ /* 0x0009e80008000808 */
[----:B------:R4:W-:Y:S02]  /*0780*/  STS [UR8+0x1c], R2 ;  /* 0x00001c02ff007988 */ /* 0x0009e40008000808 */
.L_x_11:
[----:B------:R-:W-:Y:S05]  /*0790*/  BSYNC.RECONVERGENT B0 ;  /* 0x0000000000007941 */ /* 0x000fea0003800200 */
.L_x_10:
[----:B------:R-:W-:Y:S04]  /*07a0*/  BSSY.RECONVERGENT B1, `(.L_x_12) ;  /* 0x000001a000017945 */ /* 0x000fe80003800200 */
[----:B------:R-:W-:Y:S04]  /*07b0*/  BSSY.RELIABLE B0, `(.L_x_13) ;  /* 0x0000015000007945 */ /* 0x000fe80003800100 */
[----:B------:R-:W-:Y:S05]  /*07c0*/  @P3 BRA `(.L_x_14) ;  /* 0x0000000000203947 */ /* 0x000fea0003800000 */
[----:B--234-:R-:W2:Y:S02]  /*07d0*/  LDS R2, [UR8+0x34] ;  /* 0x00003408ff027984 */ /* 0x01cea40008000800 */
[----:B--2---:R-:W-:-:S05]  /*07e0*/  LOP3.LUT R2, R2, 0x38, RZ, 0xb8, !PT ;  /* 0x0000003802027812 */ /* 0x004fca00078eb8ff */
[----:B------:R2:W-:Y:S01]  /*07f0*/  STS [UR8+0x34], R2 ;  /* 0x00003402ff007988 */ /* 0x0005e20008000808 */
[----:B------:R-:W-:Y:S05]  /*0800*/  @P3 BRA `(.L_x_15) ;  /* 0x0000000000203947 */ /* 0x000fea0003800000 */
[----:B--2---:R-:W2:Y:S01]  /*0810*/  LDS R2, [UR8+0x8] ;  /* 0x00000808ff027984 */ /* 0x004ea20008000800 */
[----:B------:R-:W-:-:S05]  /*0820*/  IMAD.MOV.U32 R3, RZ, RZ, 0x780 ;  /* 0x00000780ff037424 */ /* 0x000fca00078e00ff */
[----:B--2---:R-:W-:-:S05]  /*0830*/  LOP3.LUT R2, R2, 0x300, R3, 0xd8, !PT ;  /* 0x0000030002027812 */ /* 0x004fca00078ed803 */
[----:B------:R5:W-:Y:S02]  /*0840*/  STS [UR8+0x8], R2 ;  /* 0x00000802ff007988 */ /* 0x000be40008000808 */
.L_x_14:
[----:B------:R-:W-:Y:S05]  /*0850*/  @P3 BRA `(.L_x_16) ;  /* 0x0000000000283947 */ /* 0x000fea0003800000 */
[----:B--2345:R-:W2:Y:S02]  /*0860*/  LDS R2, [UR8+0x8] ;  /* 0x00000808ff027984 */ /* 0x03cea40008000800 */
[----:B--2---:R-:W-:-:S05]  /*0870*/  LOP3.LUT R2, R2, 0x1800, RZ, 0xb8, !PT ;  /* 0x0000180002027812 */ /* 0x004fca00078eb8ff */
[----:B------:R3:W-:Y:S02]  /*0880*/  STS [UR8+0x8], R2 ;  /* 0x00000802ff007988 */ /* 0x0007e40008000808 */
.L_x_15:
[----:B------:R-:W-:Y:S05]  /*0890*/  @P3 BREAK.RELIABLE B0 ;  /* 0x0000000000003942 */ /* 0x000fea0003800100 */
[----:B------:R-:W-:Y:S05]  /*08a0*/  @P3 BRA `(.L_x_17) ;  /* 0x0000000000243947 */ /* 0x000fea0003800000 */
[----:B------:R-:W4:Y:S01]  /*08b0*/  LDS R3, [UR8+0x8] ;  /* 0x00000808ff037984 */ /* 0x000f220008000800 */
[----:B--23--:R-:W-:-:S05]  /*08c0*/  IMAD.MOV.U32 R2, RZ, RZ, 0x6000 ;  /* 0x00006000ff027424 */ /* 0x00cfca00078e00ff */
[----:B----4-:R-:W-:-:S04]  /*08d0*/  LOP3.LUT R2, R3, 0x6000, R2, 0xd8, !PT ;  /* 0x0000600003027812 */ /* 0x010fc800078ed802 */
[----:B------:R-:W-:-:S05]  /*08e0*/  LOP3.LUT R2, R2, 0x400000, RZ, 0xb8, !PT ;  /* 0x0040000002027812 */ /* 0x000fca00078eb8ff */
[----:B------:R2:W-:Y:S02]  /*08f0*/  STS [UR8+0x8], R2 ;  /* 0x00000802ff007988 */ /* 0x0005e40008000808 */
.L_x_16:
[----:B------:R-:W-:Y:S05]  /*0900*/  BSYNC.RELIABLE B0 ;  /* 0x0000000000007941 */ /* 0x000fea0003800100 */
.L_x_13:
[----:B--2345:R-:W2:Y:S02]  /*0910*/  @!P3 LDS R2, [UR8+0x8] ;  /* 0x00000808ff02b984 */ /* 0x03cea40008000800 */
[----:B--2---:R-:W-:-:S05]  /*0920*/  @!P3 LOP3.LUT R2, R2, 0x8000, RZ, 0xb8, !PT ;  /* 0x000080000202b812 */ /* 0x004fca00078eb8ff */
[----:B------:R4:W-:Y:S02]  /*0930*/  @!P3 STS [UR8+0x8], R2 ;  /* 0x00000802ff00b988 */ /* 0x0009e40008000808 */
.L_x_17:
[----:B------:R-:W-:Y:S05]  /*0940*/  BSYNC.RECONVERGENT B1 ;  /* 0x0000000000017941 */ /* 0x000fea0003800200 */
.L_x_12:
[----:B------:R-:W-:Y:S05]  /*0950*/  WARPSYNC.ALL ;  /* 0x0000000000007948 */ /* 0x000fea0003800000 */
[----:B------:R-:W-:Y:S01]  /*0960*/  NOP ;  /* 0x0000000000007918 */ /* 0x000fe20000000000 */
[----:B------:R-:W-:Y:S05]  /*0970*/  @P0 BRA `(.L_x_18) ;  /* 0x0000000000300947 */ /* 0x000fea0003800000 */
[----:B--234-:R-:W2:Y:S01]  /*0980*/  S2R R2, SR_LANEID ;  /* 0x0000000000027919 */ /* 0x01cea20000000000 */
[----:B------:R-:W-:Y:S05]  /*0990*/  WARPSYNC.ALL ;  /* 0x0000000000007948 */ /* 0x000fea0003800000 */
[----:B------:R-:W-:Y:S01]  /*09a0*/  NOP ;  /* 0x0000000000007918 */ /* 0x000fe20000000000 */
[----:B--2---:R-:W-:-:S05]  /*09b0*/  IMAD.SHL.U32 R5, R2, 0x4, RZ ;  /* 0x0000000402057824 */ /* 0x004fca00078e00ff */
[----:B------:R-:W2:Y:S01]  /*09c0*/  LDS R7, [R5+UR8] ;  /* 0x0000000805077984 */ /* 0x000ea20008000800 */
[----:B------:R-:W-:-:S05]  /*09d0*/  IADD3 R2, P1, PT, R5, UR6, RZ ;  /* 0x0000000605027c10 */ /* 0x000fca000ff3e0ff */
[----:B------:R-:W-:-:S05]  /*09e0*/  IMAD.X R3, RZ, RZ, UR7, P1 ;  /* 0x00000007ff037e24 */ /* 0x000fca00088e06ff */
[----:B--2---:R5:W2:Y:S01]  /*09f0*/  ATOMG.E.EXCH.STRONG.GPU PT, RZ, [R2], R7 ;  /* 0x0000000702ff73a8 */ /* 0x004aa200041ee100 */
[----:B------:R-:W-:-:S04]  /*0a00*/  DEPBAR {5,4,3,2,1,0} ;  /* 0x0000003f0000791a */ /* 0x000fc80000000000 */
[----:B------:R-:W3:Y:S02]  /*0a10*/  CCTL.E.C.LDCU.IV.DEEP [UR6] ;  /* 0x0000000006007540 */ /* 0x000ee40009c08000 */
[----:B---3--:R5:W-:Y:S01]  /*0a20*/  UTMACCTL.IV [UR6] ;  /* 0x00000000060079b9 */ /* 0x008be20008000000 */
[----:B------:R-:W-:Y:S01]  /*0a30*/  NOP ;  /* 0x0000000000007918 */ /* 0x000fe20000000000 */
.L_x_18:
[----:B------:R-:W-:Y:S05]  /*0a40*/  @P0 BRA `(.L_x_19) ;  /* 0x00000000000c0947 */ /* 0x000fea0003800000 */
[----:B------:R0:W-:Y:S01]  /*0a50*/  UTMACMDFLUSH ;  /* 0x00000000000079b7 */ /* 0x0001e20000000000 */
[----:B------:R-:W-:Y:S05]  /*0a60*/  @P0 BRA `(.L_x_19) ;  /* 0x0000000000040947 */ /* 0x000fea0003800000 */
[----:B------:R-:W-:-:S04]  /*0a70*/  DEPBAR.LE SB0, 0x0 ;  /* 0x000080000000791a */ /* 0x000fc80000000000 */
.L_x_19:
[----:B------:R-:W-:Y:S05]  /*0a80*/  WARPSYNC.ALL ;  /* 0x0000000000007948 */ /* 0x000fea0003800000 */
[----:B------:R-:W-:Y:S01]  /*0a90*/  NOP ;  /* 0x0000000000007918 */ /* 0x000fe20000000000 */
[----:B--2---:R-:W-:Y:S06]  /*0aa0*/  BAR.SYNC.DEFER_BLOCKING 0x0 ;  /* 0x0000000000007b1d */ /* 0x004fec0000010000 */
[----:B------:R-:W-:Y:S02]  /*0ab0*/  BSSY.RECONVERGENT B1, `(.L_x_20) ;  /* 0x000000b000017945 */ /* 0x000fe40003800200 */
[----:B------:R-:W-:Y:S06]  /*0ac0*/  BAR.SYNC.DEFER_BLOCKING 0x0 ;  /* 0x0000000000007b1d */ /* 0x000fec0000010000 */
[----:B------:R2:W-:Y:S01]  /*0ad0*/  @!P0 STS [R10], RZ ;  /* 0x000000ff0a008388 */ /* 0x0005e20000000800 */
[----:B------:R-:W-:Y:S01]  /*0ae0*/  NOP ;  /* 0x0000000000007918 */ /* 0x000fe20000000000 */
[----:B------:R-:W-:Y:S05]  /*0af0*/  @P3 BRA `(.L_x_21) ;  /* 0x0000000000183947 */ /* 0x000fea0003800000 */
[----:B---345:R-:W3:Y:S01]  /*0b00*/  LDS R2, [UR8+0x8] ;  /* 0x00000808ff027984 */ /* 0x038ee20008000800 */
[----:B------:R-:W4:Y:S01]  /*0b10*/  LDC.64 R6, c[0x0][0x388] ;  /* 0x0000e200ff067b82 */ /* 0x000f220000000a00 */
[----:B------:R-:W-:Y:S02]  /*0b20*/  IMAD.MOV.U32 R3, RZ, RZ, 0x70 ;  /* 0x00000070ff037424 */ /* 0x000fe400078e00ff */
[----:B----4-:R4:W-:Y:S03]  /*0b30*/  STS.64 [UR8], R6 ;  /* 0x00000006ff007988 */ /* 0x0109e60008000a08 */
[----:B---3--:R-:W-:-:S05]  /*0b40*/  LOP3.LUT R2, R2, 0x10, R3, 0xd8, !PT ;  /* 0x0000001002027812 */ /* 0x008fca00078ed803 */
[----:B------:R4:W-:Y:S02]  /*0b50*/  STS [UR8+0x8], R2 ;  /* 0x00000802ff007988 */ /* 0x0009e40008000808 */
.L_x_21:
[----:B-----5:R-:W-:Y:S05]  /*0b60*/  BSYNC.RECONVERGENT B1 ;  /* 0x0000000000017941 */ /* 0x020fea0003800200 */
.L_x_20:
[----:B------:R-:W-:Y:S04]  /*0b70*/  BSSY.RECONVERGENT B2, `(.L_x_22) ;  /* 0x000000f000027945 */ /* 0x000fe80003800200 */
[----:B------:R-:W-:Y:S04]  /*0b80*/  BSSY.RELIABLE B1, `(.L_x_23) ;  /* 0x000000c000017945 */ /* 0x000fe80003800100 */
[----:B------:R-:W-:Y:S05]  /*0b90*/  @P3 BRA `(.L_x_24) ;  /* 0x0000000000283947 */ /* 0x000fea0003800000 */
[----:B---34-:R-:W3:Y:S01]  /*0ba0*/  LDS R2, [UR8+0x34] ;  /* 0x00003408ff027984 */ /* 0x018ee20008000800 */
[----:B------:R-:W-:Y:S01]  /*0bb0*/  IMAD.MOV.U32 R3, RZ, RZ, 0x3f000000 ;  /* 0x3f000000ff037424 */ /* 0x000fe200078e00ff */
[----:B------:R-:W-:Y:S05]  /*0bc0*/  @P3 BREAK.RELIABLE B1 ;  /* 0x0000000000013942 */ /* 0x000fea0003800100 */
[----:B---3--:R-:W-:-:S05]  /*0bd0*/  LOP3.LUT R2, R2, 0xff000000, R3, 0xb8, !PT ;  /* 0xff00000002027812 */ /* 0x008fca00078eb803 */
[----:B------:R3:W-:Y:S01]  /*0be0*/  STS [UR8+0x34], R2 ;  /* 0x00003402ff007988 */ /* 0x0007e20008000808 */
[----:B------:R-:W-:Y:S05]  /*0bf0*/  @P3 BRA `(.L_x_25) ;  /* 0x0000000000183947 */ /* 0x000fea0003800000 */
[----:B---3--:R-:W3:Y:S01]  /*0c00*/  LDS R2, [UR8+0x38] ;  /* 0x00003808ff027984 */ /* 0x008ee20008000800 */
[----:B------:R-:W-:-:S05]  /*0c10*/  IMAD.MOV.U32 R3, RZ, RZ, 0x7f ;  /* 0x0000007fff037424 */ /* 0x000fca00078e00ff */
[----:B---3--:R-:W-:-:S05]  /*0c20*/  LOP3.LUT R2, R2, 0xff, R3, 0xb8, !PT ;  /* 0x000000ff02027812 */ /* 0x008fca00078eb803 */
[----:B------:R5:W-:Y:S02]  /*0c30*/  STS [UR8+0x38], R2 ;  /* 0x00003802ff007988 */ /* 0x000be40008000808 */
.L_x_24:
[----:B------:R-:W-:Y:S05]  /*0c40*/  BSYNC.RELIABLE B1 ;  /* 0x0000000000017941 */ /* 0x000fea0003800100 */
.L_x_23:
[----:B------:R2:W-:Y:S02]  /*0c50*/  @!P3 STS [UR8+0x20], R11 ;  /* 0x0000200bff00b988 */ /* 0x0005e40008000808 */
.L_x_25:
[----:B------:R-:W-:Y:S05]  /*0c60*/  BSYNC.RECONVERGENT B2 ;  /* 0x0000000000027941 */ /* 0x000fea0003800200 */
.L_x_22:
[----:B------:R-:W-:Y:S05]  /*0c70*/  WARPSYNC.ALL ;  /* 0x0000000000007948 */ /* 0x000fea0003800000 */
[----:B------:R-:W-:Y:S01]  /*0c80*/  NOP ;  /* 0x0000000000007918 */ /* 0x000fe20000000000 */
[----:B------:R-:W2:Y:S01]  /*0c90*/  LDC R5, c[0x0][0x39c] ;  /* 0x0000e700ff057b82 */ /* 0x000ea20000000800 */
[----:B------:R-:W-:Y:S01]  /*0ca0*/  BSSY.RECONVERGENT B2, `(.L_x_26) ;  /* 0x0000010000027945 */ /* 0x000fe20003800200 */
[----:B--2---:R-:W-:-:S05]  /*0cb0*/  VIADD R5, R5, 0xffffffff ;  /* 0xffffffff05057836 */ /* 0x004fca0000000000 */
[----:B------:R2:W-:Y:S01]  /*0cc0*/  @!P3 STS [UR8+0x24], R5 ;  /* 0x00002405ff00b988 */ /* 0x0005e20008000808 */
[----:B------:R-:W-:Y:S05]  /*0cd0*/  @P3 BRA `(.L_x_27) ;  /* 0x0000000000303947 */ /* 0x000fea0003800000 */
[----:B------:R-:W2:Y:S01]  /*0ce0*/  LDS R3, [UR8+0x34] ;  /* 0x00003408ff037984 */ /* 0x000ea20008000800 */
[----:B----4-:R-:W4:Y:S03]  /*0cf0*/  LDC.64 R6, c[0x0][0x3b0] ;  /* 0x0000ec00ff067b82 */ /* 0x010f260000000a00 */
[----:B---3-5:R-:W3:Y:S01]  /*0d00*/  LDS R2, [UR8+0x1c] ;  /* 0x00001c08ff027984 */ /* 0x028ee20008000800 */
        /* <DEDUP_REMOVED lines=9> */
.L_x_27:
[----:B------:R-:W-:Y:S05]  /*0da0*/  BSYNC.RECONVERGENT B2 ;  /* 0x0000000000027941 */ /* 0x000fea0003800200 */
.L_x_26:
[----:B------:R-:W-:Y:S04]  /*0db0*/  BSSY.RECONVERGENT B3, `(.L_x_28) ;  /* 0x000001a000037945 */ /* 0x000fe80003800200 */
[----:B------:R-:W-:Y:S04]  /*0dc0*/  BSSY.RELIABLE B2, `(.L_x_29) ;  /* 0x0000015000027945 */ /* 0x000fe80003800100 */
[----:B------:R-:W-:Y:S05]  /*0dd0*/  @P3 BRA `(.L_x_30) ;  /* 0x0000000000203947 */ /* 0x000fea0003800000 */
[----:B---345:R-:W3:Y:S02]  /*0de0*/  LDS R2, [UR8+0x34] ;  /* 0x00003408ff027984 */ /* 0x038ee40008000800 */
[----:B---3--:R-:W-:-:S05]  /*0df0*/  LOP3.LUT R2, R2, 0x38, RZ, 0xb8, !PT ;  /* 0x0000003802027812 */ /* 0x008fca00078eb8ff */
[----:B------:R3:W-:Y:S01]  /*0e00*/  STS [UR8+0x34], R2 ;  /* 0x00003402ff007988 */ /* 0x0007e20008000808 */
[----:B------:R-:W-:Y:S05]  /*0e10*/  @P3 BRA `(.L_x_31) ;  /* 0x0000000000203947 */ /* 0x000fea0003800000 */
[----:B---3--:R-:W3:Y:S01]  /*0e20*/  LDS R2, [UR8+0x8] ;  /* 0x00000808ff027984 */ /* 0x008ee20008000800 */
[----:B------:R-:W-:-:S05]  /*0e30*/  IMAD.MOV.U32 R3, RZ, RZ, 0x780 ;  /* 0x00000780ff037424 */ /* 0x000fca00078e00ff */
[----:B---3--:R-:W-:-:S05]  /*0e40*/  LOP3.LUT R2, R2, 0x300, R3, 0xd8, !PT ;  /* 0x0000030002027812 */ /* 0x008fca00078ed803 */
[----:B------:R3:W-:Y:S02]  /*0e50*/  STS [UR8+0x8], R2 ;  /* 0x00000802ff007988 */ /* 0x0007e40008000808 */
.L_x_30:
[----:B------:R-:W-:Y:S05]  /*0e60*/  @P3 BRA `(.L_x_32) ;  /* 0x0000000000283947 */ /* 0x000fea0003800000 */
[----:B---345:R-:W3:Y:S02]  /*0e70*/  LDS R2, [UR8+0x8] ;  /* 0x00000808ff027984 */ /* 0x038ee40008000800 */
[----:B---3--:R-:W-:-:S05]  /*0e80*/  LOP3.LUT R2, R2, 0x1800, RZ, 0xb8, !PT ;  /* 0x0000180002027812 */ /* 0x008fca00078eb8ff */
[----:B------:R4:W-:Y:S02]  /*0e90*/  STS [UR8+0x8], R2 ;  /* 0x00000802ff007988 */ /* 0x0009e40008000808 */
.L_x_31:
[----:B------:R-:W-:Y:S05]  /*0ea0*/  @P3 BREAK.RELIABLE B2 ;  /* 0x0000000000023942 */ /* 0x000fea0003800100 */
[----:B------:R-:W-:Y:S05]  /*0eb0*/  @P3 BRA `(.L_x_33) ;  /* 0x0000000000243947 */ /* 0x000fea0003800000 */
[----:B---34-:R-:W3:Y:S01]  /*0ec0*/  LDS R2, [UR8+0x8] ;  /* 0x00000808ff027984 */ /* 0x018ee20008000800 */
[----:B------:R-:W-:-:S05]  /*0ed0*/  IMAD.MOV.U32 R3, RZ, RZ, 0x6000 ;  /* 0x00006000ff037424 */ /* 0x000fca00078e00ff */
[----:B---3--:R-:W-:-:S04]  /*0ee0*/  LOP3.LUT R2, R2, 0x6000, R3, 0xd8, !PT ;  /* 0x0000600002027812 */ /* 0x008fc800078ed803 */
[----:B------:R-:W-:-:S05]  /*0ef0*/  LOP3.LUT R2, R2, 0x400000, RZ, 0xb8, !PT ;  /* 0x0040000002027812 */ /* 0x000fca00078eb8ff */
[----:B------:R3:W-:Y:S02]  /*0f00*/  STS [UR8+0x8], R2 ;  /* 0x00000802ff007988 */ /* 0x0007e40008000808 */
.L_x_32:
[----:B------:R-:W-:Y:S05]  /*0f10*/  BSYNC.RELIABLE B2 ;  /* 0x0000000000027941 */ /* 0x000fea0003800100 */
.L_x_29:
[----:B---345:R-:W3:Y:S02]  /*0f20*/  @!P3 LDS R2, [UR8+0x8] ;  /* 0x00000808ff02b984 */ /* 0x038ee40008000800 */
[----:B---3--:R-:W-:-:S05]  /*0f30*/  @!P3 LOP3.LUT R2, R2, 0x8000, RZ, 0xb8, !PT ;  /* 0x000080000202b812 */ /* 0x008fca00078eb8ff */
[----:B------:R5:W-:Y:S02]  /*0f40*/  @!P3 STS [UR8+0x8], R2 ;  /* 0x00000802ff00b988 */ /* 0x000be40008000808 */
.L_x_33:
[----:B------:R-:W-:Y:S05]  /*0f50*/  BSYNC.RECONVERGENT B3 ;  /* 0x0000000000037941 */ /* 0x000fea0003800200 */
.L_x_28:
[----:B------:R-:W-:Y:S05]  /*0f60*/  WARPSYNC.ALL ;  /* 0x0000000000007948 */ /* 0x000fea0003800000 */
[----:B------:R-:W-:Y:S01]  /*0f70*/  NOP ;  /* 0x0000000000007918 */ /* 0x000fe20000000000 */
[----:B------:R-:W-:-:S04]  /*0f80*/  UIADD3 UR5, UPT, UPT, UR4, 0x80, URZ ;  /* 0x0000008004057890 */ /* 0x000fc8000fffe0ff */
[----:B------:R-:W-:-:S04]  /*0f90*/  UIADD3 UR12, UP0, UPT, UR5, UR14, URZ ;  /* 0x0000000e050c7290 */ /* 0x000fc8000ff1e0ff */
[----:B------:R-:W-:Y:S01]  /*0fa0*/  ULEA.HI.X.SX32 UR13, UR5, UR15, 0x1, UP0 ;  /* 0x0000000f050d7291 */ /* 0x000fe200080f0eff */
[----:B------:R-:W-:Y:S11]  /*0fb0*/  @P0 BRA `(.L_x_34) ;  /* 0x0000000000300947 */ /* 0x000ff60003800000 */
[----:B---345:R-:W3:Y:S01]  /*0fc0*/  S2R R2, SR_LANEID ;  /* 0x0000000000027919 */ /* 0x038ee20000000000 */
[----:B------:R-:W-:Y:S05]  /*0fd0*/  WARPSYNC.ALL ;  /* 0x0000000000007948 */ /* 0x000fea0003800000 */
[----:B------:R-:W-:Y:S01]  /*0fe0*/  NOP ;  /* 0x0000000000007918 */ /* 0x000fe20000000000 */
[----:B---3--:R-:W-:-:S05]  /*0ff0*/  IMAD.SHL.U32 R6, R2, 0x4, RZ ;  /* 0x0000000402067824 */ /* 0x008fca00078e00ff */
[----:B------:R-:W3:Y:S01]  /*1000*/  LDS R7, [R6+UR8] ;  /* 0x0000000806077984 */ /* 0x000ee20008000800 */
[----:B------:R-:W-:-:S05]  /*1010*/  IADD3 R2, P1, PT, R6, UR12, RZ ;  /* 0x0000000c06027c10 */ /* 0x000fca000ff3e0ff */
[----:B------:R-:W-:-:S05]  /*1020*/  IMAD.X R3, RZ, RZ, UR13, P1 ;  /* 0x0000000dff037e24 */ /* 0x000fca00088e06ff */
[----:B---3--:R3:W4:Y:S01]  /*1030*/  ATOMG.E.EXCH.STRONG.GPU PT, RZ, [R2], R7 ;  /* 0x0000000702ff73a8 */ /* 0x00872200041ee100 */
[----:B------:R-:W-:-:S04]  /*1040*/  DEPBAR {5,4,3,2,1,0} ;  /* 0x0000003f0000791a */ /* 0x000fc80000000000 */
[----:B------:R-:W5:Y:S02]  /*1050*/  CCTL.E.C.LDCU.IV.DEEP [UR12] ;  /* 0x000000000c007540 */ /* 0x000f640009c08000 */
[----:B-----5:R3:W-:Y:S01]  /*1060*/  UTMACCTL.IV [UR12] ;  /* 0x000000000c0079b9 */ /* 0x0207e20008000000 */
[----:B------:R-:W-:Y:S01]  /*1070*/  NOP ;  /* 0x0000000000007918 */ /* 0x000fe20000000000 */
.L_x_34:
[----:B------:R-:W-:Y:S05]  /*1080*/  @P0 BRA `(.L_x_35) ;  /* 0x00000000000c0947 */ /* 0x000fea0003800000 */
[----:B------:R0:W-:Y:S01]  /*1090*/  UTMACMDFLUSH ;  /* 0x00000000000079b7 */ /* 0x0001e20000000000 */
[----:B------:R-:W-:Y:S05]  /*10a0*/  @P0 BRA `(.L_x_35) ;  /* 0x0000000000040947 */ /* 0x000fea0003800000 */
[----:B------:R-:W-:-:S04]  /*10b0*/  DEPBAR.LE SB0, 0x0 ;  /* 0x000080000000791a */ /* 0x000fc80000000000 */
.L_x_35:
[----:B------:R-:W-:Y:S05]  /*10c0*/  WARPSYNC.ALL ;  /* 0x0000000000007948 */ /* 0x000fea0003800000 */
[----:B------:R-:W-:Y:S01]  /*10d0*/  NOP ;  /* 0x0000000000007918 */ /* 0x000fe20000000000 */
[----:B----4-:R-:W-:Y:S06]  /*10e0*/  BAR.SYNC.DEFER_BLOCKING 0x0 ;  /* 0x0000000000007b1d */ /* 0x010fec0000010000 */
[----:B------:R-:W-:Y:S02]  /*10f0*/  BSSY.RECONVERGENT B3, `(.L_x_36) ;  /* 0x000000b000037945 */ /* 0x000fe40003800200 */
[----:B------:R-:W-:Y:S06]  /*1100*/  BAR.SYNC.DEFER_BLOCKING 0x0 ;  /* 0x0000000000007b1d */ /* 0x000fec0000010000 */
[----:B------:R4:W-:Y:S01]  /*1110*/  @!P0 STS [R10], RZ ;  /* 0x000000ff0a008388 */ /* 0x0009e20000000800 */
[----:B------:R-:W-:Y:S01]  /*1120*/  NOP ;  /* 0x0000000000007918 */ /* 0x000fe20000000000 */
[----:B------:R-:W-:Y:S05]  /*1130*/  @P3 BRA `(.L_x_37) ;  /* 0x0000000000183947 */ /* 0x000fea0003800000 */
[----:B---3-5:R-:W3:Y:S01]  /*1140*/  LDS R2, [UR8+0x8] ;  /* 0x00000808ff027984 */ /* 0x028ee20008000800 */
[----:B------:R-:W5:Y:S01]  /*1150*/  LDC.64 R6, c[0x0][0x390] ;  /* 0x0000e400ff067b82 */ /* 0x000f620000000a00 */
[----:B------:R-:W-:Y:S02]  /*1160*/  IMAD.MOV.U32 R3, RZ, RZ, 0x70 ;  /* 0x00000070ff037424 */ /* 0x000fe400078e00ff */
[----:B-----5:R5:W-:Y:S03]  /*1170*/  STS.64 [UR8], R6 ;  /* 0x00000006ff007988 */ /* 0x020be60008000a08 */
[----:B---3--:R-:W-:-:S05]  /*1180*/  LOP3.LUT R2, R2, 0x10, R3, 0xd8, !PT ;  /* 0x0000001002027812 */ /* 0x008fca00078ed803 */
[----:B------:R5:W-:Y:S02]  /*1190*/  STS [UR8+0x8], R2 ;  /* 0x00000802ff007988 */ /* 0x000be40008000808 */
.L_x_37:
[----:B---3--:R-:W-:Y:S05]  /*11a0*/  BSYNC.RECONVERGENT B3 ;  /* 0x0000000000037941 */ /* 0x008fea0003800200 */
.L_x_36:
[----:B------:R-:W-:Y:S04]  /*11b0*/  BSSY.RECONVERGENT B4, `(.L_x_38) ;  /* 0x0000011000047945 */ /* 0x000fe80003800200 */
[----:B------:R-:W-:Y:S04]  /*11c0*/  BSSY.RELIABLE B3, `(.L_x_39) ;  /* 0x000000e000037945 */ /* 0x000fe80003800100 */
[----:B------:R-:W-:Y:S05]  /*11d0*/  @P3 BRA `(.L_x_40) ;  /* 0x0000000000243947 */ /* 0x000fea0003800000 */
[----:B-----5:R-:W3:Y:S01]  /*11e0*/  LDS R2, [UR8+0x34] ;  /* 0x00003408ff027984 */ /* 0x020ee20008000800 */
[----:B------:R-:W-:-:S05]  /*11f0*/  IMAD.MOV.U32 R3, RZ, RZ, 0x3f000000 ;  /* 0x3f000000ff037424 */ /* 0x000fca00078e00ff */
[----:B---3--:R-:W-:-:S05]  /*1200*/  LOP3.LUT R2, R2, 0xff000000, R3, 0xb8, !PT ;  /* 0xff00000002027812 */ /* 0x008fca00078eb803 */
[----:B------:R3:W-:Y:S01]  /*1210*/  STS [UR8+0x34], R2 ;  /* 0x00003402ff007988 */ /* 0x0007e20008000808 */
[----:B------:R-:W-:Y:S05]  /*1220*/  @P3 BRA `(.L_x_41) ;  /* 0x00000000001c3947 */ /* 0x000fea0003800000 */
[----:B---3--:R-:W3:Y:S01]  /*1230*/  LDS R2, [UR8+0x38] ;  /* 0x00003808ff027984 */ /* 0x008ee20008000800 */
[----:B------:R-:W-:-:S05]  /*1240*/  IMAD.MOV.U32 R3, RZ, RZ, 0x7f ;  /* 0x0000007fff037424 */ /* 0x000fca00078e00ff */
[----:B---3--:R-:W-:-:S05]  /*1250*/  LOP3.LUT R2, R2, 0xff, R3, 0xb8, !PT ;  /* 0x000000ff02027812 */ /* 0x008fca00078eb803 */
[----:B------:R3:W-:Y:S02]  /*1260*/  STS [UR8+0x38], R2 ;  /* 0x00003802ff007988 */ /* 0x0007e40008000808 */
.L_x_40:
[----:B------:R-:W-:Y:S05]  /*1270*/  @P3 BREAK.RELIABLE B3 ;  /* 0x0000000000033942 */ /* 0x000fea0003800100 */
[----:B------:R-:W-:Y:S05]  /*1280*/  @P3 BRA `(.L_x_42) ;  /* 0x00000000000c3947 */ /* 0x000fea0003800000 */
[----:B------:R2:W-:Y:S02]  /*1290*/  STS [UR8+0x20], R5 ;  /* 0x00002005ff007988 */ /* 0x0005e40008000808 */
.L_x_41:
[----:B------:R-:W-:Y:S05]  /*12a0*/  BSYNC.RELIABLE B3 ;  /* 0x0000000000037941 */ /* 0x000fea0003800100 */
.L_x_39:
[----:B------:R2:W-:Y:S02]  /*12b0*/  @!P3 STS [UR8+0x24], R4 ;  /* 0x00002404ff00b988 */ /* 0x0005e40008000808 */
.L_x_42:
[----:B------:R-:W-:Y:S05]  /*12c0*/  BSYNC.RECONVERGENT B4 ;  /* 0x0000000000047941 */ /* 0x000fea0003800200 */
.L_x_38:
[----:B------:R-:W-:Y:S05]  /*12d0*/  WARPSYNC.ALL ;  /* 0x0000000000007948 */ /* 0x000fea0003800000 */
[----:B------:R-:W-:Y:S01]  /*12e0*/  NOP ;  /* 0x0000000000007918 */ /* 0x000fe20000000000 */
[----:B------:R-:W-:Y:S04]  /*12f0*/  BSSY.RECONVERGENT B4, `(.L_x_43) ;  /* 0x000000e000047945 */ /* 0x000fe80003800200 */
[----:B------:R-:W-:Y:S05]  /*1300*/  @P3 BRA `(.L_x_44) ;  /* 0x0000000000303947 */ /* 0x000fea0003800000 */
[----:B------:R-:W2:Y:S02]  /*1310*/  LDS R3, [UR8+0x34] ;  /* 0x00003408ff037984 */ /* 0x000ea40008000800 */
[----:B--2---:R-:W2:Y:S02]  /*1320*/  LDC.64 R4, c[0x0][0x3b8] ;  /* 0x0000ee00ff047b82 */ /* 0x004ea40000000a00 */
[----:B---3-5:R-:W3:Y:S01]  /*1330*/  LDS R2, [UR8+0x1c] ;  /* 0x00001c08ff027984 */ /* 0x028ee20008000800 */
[C---:B--2---:R-:W-:Y:S01]  /*1340*/  SHF.L.U64.HI R5, R4.reuse, 0x1, R5 ;  /* 0x0000000104057819 */ /* 0x044fe20000010205 */
[----:B------:R-:W-:-:S03]  /*1350*/  IMAD.SHL.U32 R4, R4, 0x2, RZ ;  /* 0x0000000204047824 */ /* 0x000fc600078e00ff */
[--C-:B------:R-:W-:Y:S02]  /*1360*/  SHF.R.U32.HI R7, RZ, 0x4, R5.reuse ;  /* 0x00000004ff077819 */ /* 0x100fe40000011605 */
[----:B------:R-:W-:-:S05]  /*1370*/  SHF.R.U64 R4, R4, 0x4, R5 ;  /* 0x0000000404047819 */ /* 0x000fca0000001205 */
[----:B------:R2:W-:Y:S01]  /*1380*/  STS [UR8+0xc], R4 ;  /* 0x00000c04ff007988 */ /* 0x0005e20008000808 */
[----:B------:R-:W-:Y:S02]  /*1390*/  LOP3.LUT R3, R3, 0x7, RZ, 0xb8, !PT ;  /* 0x0000000703037812 */ /* 0x000fe400078eb8ff */
[----:B---3--:R-:W-:-:S03]  /*13a0*/  LOP3.LUT R2, R2, 0xf, R7, 0xb8, !PT ;  /* 0x0000000f02027812 */ /* 0x008fc600078eb807 */
[----:B------:R2:W-:Y:S04]  /*13b0*/  STS [UR8+0x34], R3 ;  /* 0x00003403ff007988 */ /* 0x0005e80008000808 */
[----:B------:R2:W-:Y:S02]  /*13c0*/  STS [UR8+0x1c], R2 ;  /* 0x00001c02ff007988 */ /* 0x0005e40008000808 */
.L_x_44:
[----:B------:R-:W-:Y:S05]  /*13d0*/  BSYNC.RECONVERGENT B4 ;  /* 0x0000000000047941 */ /* 0x000fea0003800200 */
.L_x_43:
[----:B------:R-:W-:Y:S04]  /*13e0*/  BSSY.RECONVERGENT B5, `(.L_x_45) ;  /* 0x000001a000057945 */ /* 0x000fe80003800200 */
[----:B------:R-:W-:Y:S04]  /*13f0*/  BSSY.RELIABLE B4, `(.L_x_46) ;  /* 0x0000015000047945 */ /* 0x000fe80003800100 */
[----:B------:R-:W-:Y:S05]  /*1400*/  @P3 BRA `(.L_x_47) ;  /* 0x0000000000203947 */ /* 0x000fea0003800000 */
[----:B--23-5:R-:W2:Y:S02]  /*1410*/  LDS R2, [UR8+0x34] ;  /* 0x00003408ff027984 */ /* 0x02cea40008000800 */
[----:B--2---:R-:W-:-:S05]  /*1420*/  LOP3.LUT R2, R2, 0x38, RZ, 0xb8, !PT ;  /* 0x0000003802027812 */ /* 0x004fca00078eb8ff */
[----:B------:R2:W-:Y:S01]  /*1430*/  STS [UR8+0x34], R2 ;  /* 0x00003402ff007988 */ /* 0x0005e20008000808 */
[----:B------:R-:W-:Y:S05]  /*1440*/  @P3 BRA `(.L_x_48) ;  /* 0x0000000000203947 */ /* 0x000fea0003800000 */
[----:B--2---:R-:W2:Y:S01]  /*1450*/  LDS R2, [UR8+0x8] ;  /* 0x00000808ff027984 */ /* 0x004ea20008000800 */
[----:B------:R-:W-:-:S05]  /*1460*/  IMAD.MOV.U32 R3, RZ, RZ, 0x780 ;  /* 0x00000780ff037424 */ /* 0x000fca00078e00ff */
[----:B--2---:R-:W-:-:S05]  /*1470*/  LOP3.LUT R2, R2, 0x300, R3, 0xd8, !PT ;  /* 0x0000030002027812 */ /* 0x004fca00078ed803 */
[----:B------:R2:W-:Y:S02]  /*1480*/  STS [UR8+0x8], R2 ;  /* 0x00000802ff007988 */ /* 0x0005e40008000808 */
.L_x_47:
[----:B------:R-:W-:Y:S05]  /*1490*/  @P3 BRA `(.L_x_49) ;  /* 0x0000000000283947 */ /* 0x000fea0003800000 */
[----:B--23-5:R-:W2:Y:S02]  /*14a0*/  LDS R2, [UR8+0x8] ;  /* 0x00000808ff027984 */ /* 0x02cea40008000800 */
[----:B--2---:R-:W-:-:S05]  /*14b0*/  LOP3.LUT R2, R2, 0x1800, RZ, 0xb8, !PT ;  /* 0x0000180002027812 */ /* 0x004fca00078eb8ff */
[----:B------:R3:W-:Y:S02]  /*14c0*/  STS [UR8+0x8], R2 ;  /* 0x00000802ff007988 */ /* 0x0007e40008000808 */
.L_x_48:
[----:B------:R-:W-:Y:S05]  /*14d0*/  @P3 BREAK.RELIABLE B4 ;  /* 0x0000000000043942 */ /* 0x000fea0003800100 */
[----:B------:R-:W-:Y:S05]  /*14e0*/  @P3 BRA `(.L_x_50) ;  /* 0x0000000000243947 */ /* 0x000fea0003800000 */
[----:B--23--:R-:W2:Y:S01]  /*14f0*/  LDS R2, [UR8+0x8] ;  /* 0x00000808ff027984 */ /* 0x00cea20008000800 */
[----:B------:R-:W-:-:S05]  /*1500*/  IMAD.MOV.U32 R3, RZ, RZ, 0x6000 ;  /* 0x00006000ff037424 */ /* 0x000fca00078e00ff */
[----:B--2---:R-:W-:-:S04]  /*1510*/  LOP3.LUT R2, R2, 0x6000, R3, 0xd8, !PT ;  /* 0x0000600002027812 */ /* 0x004fc800078ed803 */
[----:B------:R-:W-:-:S05]  /*1520*/  LOP3.LUT R2, R2, 0x400000, RZ, 0xb8, !PT ;  /* 0x0040000002027812 */ /* 0x000fca00078eb8ff */
[----:B------:R2:W-:Y:S02]  /*1530*/  STS [UR8+0x8], R2 ;  /* 0x00000802ff007988 */ /* 0x0005e40008000808 */
.L_x_49:
[----:B------:R-:W-:Y:S05]  /*1540*/  BSYNC.RELIABLE B4 ;  /* 0x0000000000047941 */ /* 0x000fea0003800100 */
.L_x_46:
[----:B--23-5:R-:W2:Y:S02]  /*1550*/  @!P3 LDS R2, [UR8+0x8] ;  /* 0x00000808ff02b984 */ /* 0x02cea40008000800 */
[----:B--2---:R-:W-:-:S05]  /*1560*/  @!P3 LOP3.LUT R2, R2, 0x8000, RZ, 0xb8, !PT ;  /* 0x000080000202b812 */ /* 0x004fca00078eb8ff */
[----:B------:R5:W-:Y:S02]  /*1570*/  @!P3 STS [UR8+0x8], R2 ;  /* 0x00000802ff00b988 */ /* 0x000be40008000808 */
.L_x_50:
[----:B------:R-:W-:Y:S05]  /*1580*/  BSYNC.RECONVERGENT B5 ;  /* 0x0000000000057941 */ /* 0x000fea0003800200 */
.L_x_45:
[----:B------:R-:W-:Y:S05]  /*1590*/  WARPSYNC.ALL ;  /* 0x0000000000007948 */ /* 0x000fea0003800000 */
[----:B------:R-:W-:Y:S01]  /*15a0*/  NOP ;  /* 0x0000000000007918 */ /* 0x000fe20000000000 */
[----:B------:R-:W-:-:S04]  /*15b0*/  UIADD3 UR4, UPT, UPT, UR4, 0x100, URZ ;  /* 0x0000010004047890 */ /* 0x000fc8000fffe0ff */
[----:B------:R-:W-:-:S04]  /*15c0*/  UIADD3 UR14, UP0, UPT, UR4, UR14, URZ ;  /* 0x0000000e040e7290 */ /* 0x000fc8000ff1e0ff */
[----:B------:R-:W-:Y:S01]  /*15d0*/  ULEA.HI.X.SX32 UR15, UR4, UR15, 0x1, UP0 ;  /* 0x0000000f040f7291 */ /* 0x000fe200080f0eff */
[----:B------:R-:W-:Y:S11]  /*15e0*/  @P0 BRA `(.L_x_51) ;  /* 0x0000000000300947 */ /* 0x000ff60003800000 */
[----:B--23-5:R-:W2:Y:S01]  /*15f0*/  S2R R2, SR_LANEID ;  /* 0x0000000000027919 */ /* 0x02cea20000000000 */
[----:B------:R-:W-:Y:S05]  /*1600*/  WARPSYNC.ALL ;  /* 0x0000000000007948 */ /* 0x000fea0003800000 */
[----:B------:R-:W-:Y:S01]  /*1610*/  NOP ;  /* 0x0000000000007918 */ /* 0x000fe20000000000 */
[----:B--2---:R-:W-:-:S05]  /*1620*/  IMAD.SHL.U32 R4, R2, 0x4, RZ ;  /* 0x0000000402047824 */ /* 0x004fca00078e00ff */
[----:B------:R-:W2:Y:S01]  /*1630*/  LDS R5, [R4+UR8] ;  /* 0x0000000804057984 */ /* 0x000ea20008000800 */
[----:B------:R-:W-:-:S05]  /*1640*/  IADD3 R2, P1, PT, R4, UR14, RZ ;  /* 0x0000000e04027c10 */ /* 0x000fca000ff3e0ff */
[----:B------:R-:W-:-:S05]  /*1650*/  IMAD.X R3, RZ, RZ, UR15, P1 ;  /* 0x0000000fff037e24 */ /* 0x000fca00088e06ff */
[----:B--2---:R2:W3:Y:S01]  /*1660*/  ATOMG.E.EXCH.STRONG.GPU PT, RZ, [R2], R5 ;  /* 0x0000000502ff73a8 */ /* 0x0044e200041ee100 */
[----:B------:R-:W-:-:S04]  /*1670*/  DEPBAR {5,4,3,2,1,0} ;  /* 0x0000003f0000791a */ /* 0x000fc80000000000 */
[----:B------:R-:W5:Y:S02]  /*1680*/  CCTL.E.C.LDCU.IV.DEEP [UR14] ;  /* 0x000000000e007540 */ /* 0x000f640009c08000 */
[----:B-----5:R2:W-:Y:S01]  /*1690*/  UTMACCTL.IV [UR14] ;  /* 0x000000000e0079b9 */ /* 0x0205e20008000000 */
[----:B------:R-:W-:Y:S01]  /*16a0*/  NOP ;  /* 0x0000000000007918 */ /* 0x000fe20000000000 */
.L_x_51:
[----:B------:R-:W-:Y:S05]  /*16b0*/  @P0 BRA `(.L_x_52) ;  /* 0x00000000000c0947 */ /* 0x000fea0003800000 */
[----:B------:R0:W-:Y:S01]  /*16c0*/  UTMACMDFLUSH ;  /* 0x00000000000079b7 */ /* 0x0001e20000000000 */
[----:B------:R-:W-:Y:S05]  /*16d0*/  @P0 BRA `(.L_x_52) ;  /* 0x0000000000040947 */ /* 0x000fea0003800000 */
[----:B------:R-:W-:-:S04]  /*16e0*/  DEPBAR.LE SB0, 0x0 ;  /* 0x000080000000791a */ /* 0x000fc80000000000 */
.L_x_52:
[----:B------:R-:W-:Y:S05]  /*16f0*/  WARPSYNC.ALL ;  /* 0x0000000000007948 */ /* 0x000fea0003800000 */
[----:B------:R-:W-:Y:S01]  /*1700*/  NOP ;  /* 0x0000000000007918 */ /* 0x000fe20000000000 */
[----:B---3--:R-:W-:Y:S01]  /*1710*/  BAR.SYNC.DEFER_BLOCKING 0x0 ;  /* 0x0000000000007b1d */ /* 0x008fe20000010000 */
[----:B------:R-:W-:Y:S01]  /*1720*/  ISETP.GE.AND P0, PT, R12, 0x1, PT ;  /* 0x000000010c00780c */ /* 0x000fe20003f06270 */
[----:B------:R-:W-:Y:S01]  /*1730*/  USHF.L.U32 UR31, UR31, 0x7, URZ ;  /* 0x000000071f1f7899 */ /* 0x000fe200080006ff */
[----:B--2--5:R-:W-:Y:S01]  /*1740*/  SHF.R.U32.HI R2, RZ, 0x5, R0 ;  /* 0x00000005ff027819 */ /* 0x024fe20000011600 */
[----:B------:R-:W-:-:S02]  /*1750*/  USHF.L.U32 UR11, UR11, 0x7, URZ ;  /* 0x000000070b0b7899 */ /* 0x000fc400080006ff */
[----:B------:R-:W-:Y:S01]  /*1760*/  VOTEU.ALL UP0, P3 ;  /* 0x0000000000ff7886 */ /* 0x000fe20001800000 */
[----:B------:R-:W-:Y:S01]  /*1770*/  UMOV UR4, 0x1 ;  /* 0x0000000100047882 */ /* 0x000fe20000000000 */
[----:B------:R-:W-:Y:S01]  /*1780*/  VOTEU.ALL UP1, P3 ;  /* 0x0000000000ff7886 */ /* 0x000fe20001820000 */
[----:B------:R-:W-:Y:S02]  /*1790*/  R2UR UR24, R2 ;  /* 0x00000000021872ca */ /* 0x000fe400000e0000 */
[----:B------:R-:W-:-:S04]  /*17a0*/  @!UP0 UIADD3 UR16, UPT, UPT, -UR4, 0x100000, URZ ;  /* 0x0010000004108890 */ /* 0x000fc8000fffe1ff */
[----:B------:R-:W-:Y:S02]  /*17b0*/  @!UP0 USHF.L.U32 UR17, UR16, 0xb, URZ ;  /* 0x0000000b10118899 */ /* 0x000fe400080006ff */
[----:B------:R-:W-:Y:S02]  /*17c0*/  @!UP0 USHF.L.U32 UR16, UR16, 0x1, URZ ;  /* 0x0000000110108899 */ /* 0x000fe400080006ff */
[----:B------:R-:W-:-:S04]  /*17d0*/  @!UP0 UIADD3 UR4, UPT, UPT, -UR4, 0x100000, URZ ;  /* 0x0010000004048890 */ /* 0x000fc8000fffe1ff */
[----:B------:R-:W-:Y:S02]  /*17e0*/  @!UP0 USHF.L.U32 UR5, UR4, 0xb, URZ ;  /* 0x0000000b04058899 */ /* 0x000fe400080006ff */
[----:B------:R-:W-:Y:S01]  /*17f0*/  @!UP0 USHF.L.U32 UR4, UR4, 0x1, URZ ;  /* 0x0000000104048899 */ /* 0x000fe200080006ff */
[----:B------:R-:W-:Y:S01]  /*1800*/  VOTEU.ALL UP0, P3 ;  /* 0x0000000000ff7886 */ /* 0x000fe20001800000 */
[----:B------:R-:W2:Y:S04]  /*1810*/  FENCE.VIEW.ASYNC.S ;  /* 0x00000000000073c6 */ /* 0x000ea80000000000 */
[----:B--2---:R2:W3:Y:S06]  /*1820*/  @!UP0 SYNCS.EXCH.64 URZ, [UR8+0x8000], UR16 ;  /* 0x0080001008ff85b2 */ /* 0x0044ec0008000100 */
[----:B------:R2:W5:Y:S01]  /*1830*/  @!UP1 SYNCS.EXCH.64 URZ, [UR8+0x8010], UR4 ;  /* 0x0080100408ff95b2 */ /* 0x0005620008000100 */
[----:B------:R-:W-:Y:S05]  /*1840*/  @!P0 BRA `(.L_x_53) ;  /* 0x0000000400f08947 */ /* 0x000fea0003800000 */
[----:B---3-5:R-:W-:Y:S01]  /*1850*/  BAR.SYNC.DEFER_BLOCKING 0x0 ;  /* 0x0000000000007b1d */ /* 0x028fe20000010000 */
[----:B------:R-:W-:Y:S01]  /*1860*/  @!P3 IMAD.MOV.U32 R2, RZ, RZ, 0x8000 ;  /* 0x00008000ff02b424 */ /* 0x000fe200078e00ff */
[----:B------:R-:W-:Y:S02]  /*1870*/  ELECT P1, URZ, PT ;  /* 0x0000000000ff782f */ /* 0x000fe40003820000 */
[----:B------:R-:W-:Y:S02]  /*1880*/  ELECT P0, URZ, PT ;  /* 0x0000000000ff782f */ /* 0x000fe40003800000 */
[C---:B------:R-:W-:Y:S01]  /*1890*/  ISETP.LT.U32.AND P1, PT, R132.reuse, 0x20, P1 ;  /* 0x000000208400780c */ /* 0x040fe20000f21070 */
[----:B------:R-:W-:Y:S01]  /*18a0*/  UIADD3 UR28, UPT, UPT, UR8, 0x4000, URZ ;  /* 0x00004000081c7890 */ /* 0x000fe2000fffe0ff */
[----:B------:R-:W-:Y:S01]  /*18b0*/  ISETP.LT.U32.AND P0, PT, R132, 0x20, P0 ;  /* 0x000000208400780c */ /* 0x000fe20000701070 */
[----:B--2---:R-:W-:Y:S02]  /*18c0*/  USHF.R.U32.HI UR16, URZ, 0x4, UR8 ;  /* 0x00000004ff107899 */ /* 0x004fe40008011608 */
[----:B------:R-:W-:-:S02]  /*18d0*/  USHF.R.U32.HI UR18, URZ, 0x4, UR28 ;  /* 0x00000004ff127899 */ /* 0x000fc4000801161c */
[----:B------:R-:W-:Y:S02]  /*18e0*/  USGXT.U32 UR16, UR16, 0xe ;  /* 0x0000000e1010789a */ /* 0x000fe40008000000 */
[----:B------:R-:W-:Y:S01]  /*18f0*/  USGXT.U32 UR18, UR18, 0xe ;  /* 0x0000000e1212789a */ /* 0x000fe20008000000 */
[----:B------:R-:W-:Y:S01]  /*1900*/  UMOV UR4, URZ ;  /* 0x000000ff00047c82 */ /* 0x000fe20008000000 */
[----:B------:R-:W-:Y:S02]  /*1910*/  UMOV UR17, 0x40004040 ;  /* 0x4000404000117882 */ /* 0x000fe40000000000 */
[----:B------:R-:W-:Y:S01]  /*1920*/  VOTEU.ANY UP0, P1 ;  /* 0x0000000000ff7886 */ /* 0x000fe20000800100 */
[----:B------:R-:W-:Y:S01]  /*1930*/  VOTEU.ANY UP2, P1 ;  /* 0x0000000000ff7886 */ /* 0x000fe20000840100 */
[----:B------:R-:W-:Y:S01]  /*1940*/  VOTEU.ANY UP1, P0 ;  /* 0x0000000000ff7886 */ /* 0x000fe20000020100 */
[----:B------:R-:W-:Y:S01]  /*1950*/  VOTEU.ANY UP3, P0 ;  /* 0x0000000000ff7886 */ /* 0x000fe20000060100 */
[----:B------:R-:W-:Y:S01]  /*1960*/  UMOV UR19, 0x40004040 ;  /* 0x4000404000137882 */ /* 0x000fe20000000000 */
[----:B------:R2:W-:Y:S01]  /*1970*/  @!P3 SYNCS.ARRIVE.TRANS64 RZ, [UR8+0x8000], R2 ;  /* 0x00800002ffffb9a7 */ /* 0x0005e20008000008 */
[----:B------:R3:W-:Y:S06]  /*1980*/  MEMBAR.ALL.CTA ;  /* 0x0000000000007992 */ /* 0x0007ec0000008000 */
[----:B---3--:R-:W3:Y:S01]  /*1990*/  FENCE.VIEW.ASYNC.S ;  /* 0x00000000000073c6 */ /* 0x008ee20000000000 */
[----:B------:R-:W-:Y:S01]  /*19a0*/  @UP0 UIADD3 UR9, UPT, UPT, UR8, 0x8000, URZ ;  /* 0x0000800008090890 */ /* 0x000fe2000fffe0ff */
[----:B------:R-:W-:Y:S01]  /*19b0*/  @UP0 UMOV UR10, URZ ;  /* 0x000000ff000a0c82 */ /* 0x000fe20008000000 */
[----:B------:R-:W-:Y:S01]  /*19c0*/  @UP1 UIADD3 UR29, UPT, UPT, UR8, 0x8000, URZ ;  /* 0x00008000081d1890 */ /* 0x000fe2000fffe0ff */
[----:B------:R-:W-:Y:S01]  /*19d0*/  @UP1 UMOV UR30, URZ ;  /* 0x000000ff001e1c82 */ /* 0x000fe20008000000 */
[----:B------:R-:W-:-:S02]  /*19e0*/  UIADD3 UR22, UP0, UPT, UR16, 0x2, URZ ;  /* 0x0000000210167890 */ /* 0x000fc4000ff1e0ff */
[----:B------:R-:W-:Y:S02]  /*19f0*/  UIADD3 UR20, UP1, UPT, UR18, 0x2, URZ ;  /* 0x0000000212147890 */ /* 0x000fe4000ff3e0ff */
[----:B------:R-:W-:Y:S02]  /*1a00*/  UIADD3.X UR23, UPT, UPT, UR4, 0x40004040, URZ, UP0, !UPT ;  /* 0x4000404004177890 */ /* 0x000fe400087fe4ff */
[----:B------:R-:W-:Y:S02]  /*1a10*/  UIADD3.X UR21, UPT, UPT, UR4, 0x40004040, URZ, UP1, !UPT ;  /* 0x4000404004157890 */ /* 0x000fe40008ffe4ff */
[----:B------:R-:W-:Y:S02]  /*1a20*/  UIADD3.64 UR32, UPT, UPT, UR22, 0x2, URZ ;  /* 0x0000000216207897 */ /* 0x000fe4000fffe0ff */
[----:B------:R-:W-:Y:S02]  /*1a30*/  UIADD3.64 UR36, UPT, UPT, UR22, 0x4, URZ ;  /* 0x0000000416247897 */ /* 0x000fe4000fffe0ff */
[----:B------:R-:W-:-:S02]  /*1a40*/  UIADD3.64 UR34, UPT, UPT, UR20, 0x2, URZ ;  /* 0x0000000214227897 */ /* 0x000fc4000fffe0ff */
[----:B------:R-:W-:Y:S02]  /*1a50*/  UIADD3.64 UR38, UPT, UPT, UR20, 0x4, URZ ;  /* 0x0000000414267897 */ /* 0x000fe4000fffe0ff */
[----:B------:R-:W-:Y:S01]  /*1a60*/  UISETP.NE.U32.AND UP0, UPT, UR24, URZ, UPT ;  /* 0x000000ff1800728c */ /* 0x000fe2000bf05070 */
[----:B---3--:R-:W-:Y:S06]  /*1a70*/  BAR.SYNC.DEFER_BLOCKING 0x0 ;  /* 0x0000000000007b1d */ /* 0x008fec0000010000 */
[----:B------:R2:W-:Y:S02]  /*1a80*/  @UP2 UTMALDG.2D [UR8], [UR6] ;  /* 0x00000008060025b4 */ /* 0x0005e40008008000 */
[----:B------:R-:W-:Y:S06]  /*1a90*/  BAR.SYNC.DEFER_BLOCKING 0x0 ;  /* 0x0000000000007b1d */ /* 0x000fec0000010000 */
[----:B------:R2:W-:Y:S02]  /*1aa0*/  @UP3 UTMALDG.2D [UR28], [UR12] ;  /* 0x0000001c0c0035b4 */ /* 0x0005e40008008000 */
[----:B------:R-:W-:Y:S06]  /*1ab0*/  BAR.SYNC.DEFER_BLOCKING 0x0 ;  /* 0x0000000000007b1d */ /* 0x000fec0000010000 */
[----:B------:R-:W3:Y:S02]  /*1ac0*/  SYNCS.PHASECHK.TRANS64.TRYWAIT P0, [UR8+0x8000], RZ ;  /* 0x008000ffff0075a7 */ /* 0x000ee40008001108 */
[----:B--23--:R-:W-:Y:S05]  /*1ad0*/  @!P0 BRA `(.L_x_54) ;  /* 0x0000000c00d08947 */ /* 0x00cfea0003800000 */
.L_x_66:
[----:B------:R-:W-:Y:S05]  /*1ae0*/  BRA.U UP0, `(.L_x_55) ;  /* 0x0000000100347547 */ /* 0x000fea000b800000 */
[----:B------:R-:W-:Y:S01]  /*1af0*/  UMOV UR4, 0x0 ;  /* 0x0000000000047882 */ /* 0x000fe20000000000 */
[----:B------:R-:W-:Y:S01]  /*1b00*/  UMOV UR5, 0x8200010 ;  /* 0x0820001000057882 */ /* 0x000fe20000000000 */
[----:B------:R-:W-:Y:S01]  /*1b10*/  UMOV UR28, 0x0 ;  /* 0x00000000001c7882 */ /* 0x000fe20000000000 */
[----:B------:R-:W-:Y:S01]  /*1b20*/  UMOV UR29, 0x8200010 ;  /* 0x08200010001d7882 */ /* 0x000fe20000000000 */
[----:B------:R-:W-:Y:S01]  /*1b30*/  UMOV UR40, 0x0 ;  /* 0x0000000000287882 */ /* 0x000fe20000000000 */
[----:B------:R-:W-:Y:S01]  /*1b40*/  UMOV UR41, 0x8200010 ;  /* 0x0820001000297882 */ /* 0x000fe20000000000 */
[----:B------:R2:W-:Y:S01]  /*1b50*/  UTCHMMA gdesc[UR16], gdesc[UR18], tmem[UR27], tmem[UR4], idesc[UR5], !UPT ;  /* 0x00ff0412100075ea */ /* 0x0005e2000f80001b */
[----:B------:R-:W-:Y:S01]  /*1b60*/  UMOV UR42, 0x0 ;  /* 0x00000000002a7882 */ /* 0x000fe20000000000 */
[----:B------:R-:W-:Y:S01]  /*1b70*/  UMOV UR43, 0x8200010 ;  /* 0x08200010002b7882 */ /* 0x000fe20000000000 */
[----:B------:R2:W-:Y:S01]  /*1b80*/  UTCHMMA gdesc[UR22], gdesc[UR20], tmem[UR27], tmem[UR28], idesc[UR29], UPT ;  /* 0x00ff1c14160075ea */ /* 0x0005e2000b80001b */
[----:B------:R2:W-:Y:S01]  /*1b90*/  UTCHMMA gdesc[UR32], gdesc[UR34], tmem[UR27], tmem[UR40], idesc[UR41], UPT ;  /* 0x00ff2822200075ea */ /* 0x0005e2000b80001b */
[----:B------:R2:W-:Y:S01]  /*1ba0*/  UTCHMMA gdesc[UR36], gdesc[UR38], tmem[UR27], tmem[UR42], idesc[UR43], UPT ;  /* 0x00ff2a26240075ea */ /* 0x0005e2000b80001b */
[----:B------:R-:W-:Y:S01]  /*1bb0*/  NOP ;  /* 0x0000000000007918 */ /* 0x000fe20000000000 */
.L_x_55:
[----:B------:R-:W-:Y:S01]  /*1bc0*/  ELECT P0, URZ, PT ;  /* 0x0000000000ff782f */ /* 0x000fe20003800000 */
[----:B--2---:R-:W-:-:S03]  /*1bd0*/  UIADD3 UR4, UPT, UPT, UR8, 0x8010, URZ ;  /* 0x0000801008047890 */ /* 0x004fc6000fffe0ff */
[----:B------:R-:W-:Y:S01]  /*1be0*/  ISETP.LT.U32.AND P0, PT, R132, 0x20, P0 ;  /* 0x000000208400780c */ /* 0x000fe20000701070 */
[----:B------:R-:W-:-:S12]  /*1bf0*/  UMOV UR5, URZ ;  /* 0x000000ff00057c82 */ /* 0x000fd80008000000 */
[----:B------:R-:W-:Y:S01]  /*1c00*/  VOTEU.ANY UP0, P0 ;  /* 0x0000000000ff7886 */ /* 0x000fe20000000100 */
[----:B------:R-:W-:Y:S01]  /*1c10*/  VOTEU.ANY UP1, P0 ;  /* 0x0000000000ff7886 */ /* 0x000fe20000020100 */
[----:B------:R-:W-:-:S03]  /*1c20*/  ISETP.GE.U32.AND P0, PT, R12, 0x41, PT ;  /* 0x000000410c00780c */ /* 0x000fc60003f06070 */
[----:B------:R-:W-:Y:S02]  /*1c30*/  @UP0 UMOV UR9, UR4 ;  /* 0x0000000400090c82 */ /* 0x000fe40008000000 */
[----:B------:R2:W-:Y:S01]  /*1c40*/  @UP1 UTCBAR [UR9], URZ ;  /* 0x000000ff090013e9 */ /* 0x0005e200080000ff */
[----:B------:R-:W-:Y:S06]  /*1c50*/  BAR.SYNC.DEFER_BLOCKING 0x0 ;  /* 0x0000000000007b1d */ /* 0x000fec0000010000 */
[----:B------:R-:W3:Y:S02]  /*1c60*/  SYNCS.PHASECHK.TRANS64.TRYWAIT P1, [UR8+0x8010], RZ ;  /* 0x008010ffff0075a7 */ /* 0x000ee40008021108 */
[----:B--23--:R-:W-:Y:S05]  /*1c70*/  @!P1 BRA `(.L_x_56) ;  /* 0x0000000c00749947 */ /* 0x00cfea0003800000 */
.L_x_67:
[----:B------:R-:W-:Y:S05]  /*1c80*/  @!P0 BRA `(.L_x_53) ;  /* 0x0000000000e08947 */ /* 0x000fea0003800000 */
[----:B------:R-:W-:Y:S01]  /*1c90*/  IMAD.MOV.U32 R2, RZ, RZ, 0x1 ;  /* 0x00000001ff027424 */ /* 0x000fe200078e00ff */
[----:B------:R-:W2:Y:S01]  /*1ca0*/  LDCU UR25, c[0x0][0x3a0] ;  /* 0x00007400ff1977ac */ /* 0x000ea20008000800 */
[----:B------:R-:W-:-:S05]  /*1cb0*/  UMOV UR10, 0x40 ;  /* 0x00000040000a7882 */ /* 0x000fca0000000000 */
.L_x_60:
[----:B------:R-:W-:Y:S01]  /*1cc0*/  BAR.SYNC.DEFER_BLOCKING 0x0 ;  /* 0x0000000000007b1d */ /* 0x000fe20000010000 */
[----:B------:R-:W-:Y:S01]  /*1cd0*/  @!P3 IMAD.MOV.U32 R3, RZ, RZ, 0x8000 ;  /* 0x00008000ff03b424 */ /* 0x000fe200078e00ff */
[----:B------:R-:W-:Y:S02]  /*1ce0*/  ELECT P1, URZ, PT ;  /* 0x0000000000ff782f */ /* 0x000fe40003820000 */
[----:B------:R-:W-:Y:S02]  /*1cf0*/  ELECT P0, URZ, PT ;  /* 0x0000000000ff782f */ /* 0x000fe40003800000 */
[C---:B------:R-:W-:Y:S01]  /*1d00*/  ISETP.LT.U32.AND P1, PT, R132.reuse, 0x20, P1 ;  /* 0x000000208400780c */ /* 0x040fe20000f21070 */
[----:B------:R-:W-:Y:S01]  /*1d10*/  UMOV UR30, UR10 ;  /* 0x0000000a001e7c82 */ /* 0x000fe20008000000 */
[----:B------:R-:W-:-:S11]  /*1d20*/  ISETP.LT.U32.AND P0, PT, R132, 0x20, P0 ;  /* 0x000000208400780c */ /* 0x000fd60000701070 */
[----:B------:R-:W-:Y:S02]  /*1d30*/  VOTEU.ANY UP0, P1 ;  /* 0x0000000000ff7886 */ /* 0x000fe40000800100 */
[----:B------:R-:W-:Y:S01]  /*1d40*/  VOTEU.ANY UP1, P0 ;  /* 0x0000000000ff7886 */ /* 0x000fe20000020100 */
[----:B------:R3:W-:Y:S01]  /*1d50*/  @!P3 SYNCS.ARRIVE.TRANS64 RZ, [UR8+0x8000], R3 ;  /* 0x00800003ffffb9a7 */ /* 0x0007e20008000008 */
[----:B------:R5:W-:Y:S06]  /*1d60*/  MEMBAR.ALL.CTA ;  /* 0x0000000000007992 */ /* 0x000bec0000008000 */
[----:B-----5:R-:W5:Y:S01]  /*1d70*/  FENCE.VIEW.ASYNC.S ;  /* 0x00000000000073c6 */ /* 0x020f620000000000 */
[----:B------:R-:W-:Y:S01]  /*1d80*/  @UP0 UIADD3 UR9, UPT, UPT, UR8, 0x8000, URZ ;  /* 0x0000800008090890 */ /* 0x000fe2000fffe0ff */
[----:B-----5:R-:W-:Y:S01]  /*1d90*/  VOTEU.ANY UP0, P1 ;  /* 0x0000000000ff7886 */ /* 0x020fe20000800100 */
[----:B------:R-:W-:-:S02]  /*1da0*/  @UP1 UIADD3 UR28, UPT, UPT, UR8, 0x4000, URZ ;  /* 0x00004000081c1890 */ /* 0x000fc4000fffe0ff */
[----:B------:R-:W-:Y:S01]  /*1db0*/  @UP1 UIADD3 UR29, UPT, UPT, UR8, 0x8000, URZ ;  /* 0x00008000081d1890 */ /* 0x000fe2000fffe0ff */
[----:B---3--:R-:W-:Y:S01]  /*1dc0*/  IMAD.U32 R3, R2, -0x80000000, RZ ;  /* 0x8000000002037824 */ /* 0x008fe200078e00ff */
[----:B------:R-:W-:Y:S01]  /*1dd0*/  VOTEU.ANY UP1, P0 ;  /* 0x0000000000ff7886 */ /* 0x000fe20000020100 */
[----:B------:R-:W-:Y:S06]  /*1de0*/  BAR.SYNC.DEFER_BLOCKING 0x0 ;  /* 0x0000000000007b1d */ /* 0x000fec0000010000 */
[----:B------:R3:W-:Y:S01]  /*1df0*/  @UP0 UTMALDG.2D [UR8], [UR6] ;  /* 0x00000008060005b4 */ /* 0x0007e20008008000 */
[----:B------:R-:W-:Y:S01]  /*1e00*/  UISETP.NE.U32.AND UP0, UPT, UR24, URZ, UPT ;  /* 0x000000ff1800728c */ /* 0x000fe2000bf05070 */
[----:B------:R-:W-:Y:S06]  /*1e10*/  BAR.SYNC.DEFER_BLOCKING 0x0 ;  /* 0x0000000000007b1d */ /* 0x000fec0000010000 */
[----:B------:R3:W-:Y:S02]  /*1e20*/  @UP1 UTMALDG.2D [UR28], [UR12] ;  /* 0x0000001c0c0015b4 */ /* 0x0007e40008008000 */
[----:B------:R-:W-:Y:S06]  /*1e30*/  BAR.SYNC.DEFER_BLOCKING 0x0 ;  /* 0x0000000000007b1d */ /* 0x000fec0000010000 */
[----:B------:R-:W5:Y:S02]  /*1e40*/  SYNCS.PHASECHK.TRANS64.TRYWAIT P0, [UR8+0x8000], R3 ;  /* 0x00800003ff0075a7 */ /* 0x000f640008001108 */
[----:B---3-5:R-:W-:Y:S05]  /*1e50*/  @!P0 BRA `(.L_x_57) ;  /* 0x0000000c00088947 */ /* 0x028fea0003800000 */
.L_x_68:
[----:B------:R-:W-:Y:S05]  /*1e60*/  BRA.U UP0, `(.L_x_58) ;  /* 0x0000000100347547 */ /* 0x000fea000b800000 */
[----:B------:R-:W-:Y:S01]  /*1e70*/  UMOV UR28, 0x0 ;  /* 0x00000000001c7882 */ /* 0x000fe20000000000 */
[----:B------:R-:W-:Y:S01]  /*1e80*/  UMOV UR29, 0x8200010 ;  /* 0x08200010001d7882 */ /* 0x000fe20000000000 */
[----:B------:R-:W-:Y:S01]  /*1e90*/  UMOV UR40, 0x0 ;  /* 0x0000000000287882 */ /* 0x000fe20000000000 */
[----:B------:R-:W-:Y:S01]  /*1ea0*/  UMOV UR41, 0x8200010 ;  /* 0x0820001000297882 */ /* 0x000fe20000000000 */
[----:B------:R-:W-:Y:S01]  /*1eb0*/  UMOV UR42, 0x0 ;  /* 0x00000000002a7882 */ /* 0x000fe20000000000 */
[----:B------:R-:W-:Y:S01]  /*1ec0*/  UMOV UR43, 0x8200010 ;  /* 0x08200010002b7882 */ /* 0x000fe20000000000 */
[----:B------:R3:W-:Y:S01]  /*1ed0*/  UTCHMMA gdesc[UR16], gdesc[UR18], tmem[UR27], tmem[UR28], idesc[UR29], UPT ;  /* 0x00ff1c12100075ea */ /* 0x0007e2000b80001b */
[----:B------:R-:W-:Y:S01]  /*1ee0*/  UMOV UR44, 0x0 ;  /* 0x00000000002c7882 */ /* 0x000fe20000000000 */
[----:B------:R-:W-:Y:S01]  /*1ef0*/  UMOV UR45, 0x8200010 ;  /* 0x08200010002d7882 */ /* 0x000fe20000000000 */
[----:B------:R3:W-:Y:S01]  /*1f00*/  UTCHMMA gdesc[UR22], gdesc[UR20], tmem[UR27], tmem[UR40], idesc[UR41], UPT ;  /* 0x00ff2814160075ea */ /* 0x0007e2000b80001b */
[----:B------:R3:W-:Y:S01]  /*1f10*/  UTCHMMA gdesc[UR32], gdesc[UR34], tmem[UR27], tmem[UR42], idesc[UR43], UPT ;  /* 0x00ff2a22200075ea */ /* 0x0007e2000b80001b */
[----:B------:R3:W-:Y:S01]  /*1f20*/  UTCHMMA gdesc[UR36], gdesc[UR38], tmem[UR27], tmem[UR44], idesc[UR45], UPT ;  /* 0x00ff2c26240075ea */ /* 0x0007e2000b80001b */
[----:B------:R-:W-:Y:S01]  /*1f30*/  NOP ;  /* 0x0000000000007918 */ /* 0x000fe20000000000 */
.L_x_58:
[----:B------:R-:W-:-:S04]  /*1f40*/  ELECT P0, URZ, PT ;  /* 0x0000000000ff782f */ /* 0x000fc80003800000 */
[----:B------:R-:W-:-:S13]  /*1f50*/  ISETP.LT.U32.AND P0, PT, R132, 0x20, P0 ;  /* 0x000000208400780c */ /* 0x000fda0000701070 */
[----:B------:R-:W-:Y:S01]  /*1f60*/  VOTEU.ANY UP0, P0 ;  /* 0x0000000000ff7886 */ /* 0x000fe20000000100 */
[----:B------:R-:W-:-:S04]  /*1f70*/  VOTEU.ANY UP1, P0 ;  /* 0x0000000000ff7886 */ /* 0x000fc80000020100 */
[----:B------:R-:W-:Y:S02]  /*1f80*/  @UP0 UMOV UR9, UR4 ;  /* 0x0000000400090c82 */ /* 0x000fe40008000000 */
[----:B------:R5:W-:Y:S01]  /*1f90*/  @UP1 UTCBAR [UR9], URZ ;  /* 0x000000ff090013e9 */ /* 0x000be200080000ff */
[----:B------:R-:W-:Y:S06]  /*1fa0*/  BAR.SYNC.DEFER_BLOCKING 0x0 ;  /* 0x0000000000007b1d */ /* 0x000fec0000010000 */
[----:B------:R-:W3:Y:S02]  /*1fb0*/  SYNCS.PHASECHK.TRANS64.TRYWAIT P0, [UR8+0x8010], R3 ;  /* 0x00801003ff0075a7 */ /* 0x000ee40008001108 */
[----:B---3-5:R-:W-:Y:S05]  /*1fc0*/  @!P0 BRA `(.L_x_59) ;  /* 0x0000000800b88947 */ /* 0x028fea0003800000 */
.L_x_69:
[----:B------:R-:W-:Y:S01]  /*1fd0*/  UIADD3 UR10, UPT, UPT, UR10, 0x40, URZ ;  /* 0x000000400a0a7890 */ /* 0x000fe2000fffe0ff */
[----:B------:R-:W-:-:S03]  /*1fe0*/  LOP3.LUT R2, R2, 0x1, RZ, 0x3c, !PT ;  /* 0x0000000102027812 */ /* 0x000fc600078e3cff */
[----:B--2---:R-:W-:-:S09]  /*1ff0*/  UISETP.GE.AND UP0, UPT, UR10, UR25, UPT ;  /* 0x000000190a00728c */ /* 0x004fd2000bf06270 */
[----:B------:R-:W-:Y:S05]  /*2000*/  BRA.U !UP0, `(.L_x_60) ;  /* 0xfffffffd082c7547 */ /* 0x000fea000b83ffff */
.L_x_53:
[----:B---3-5:R-:W-:Y:S06]  /*2010*/  BAR.SYNC.DEFER_BLOCKING 0x0 ;  /* 0x0000000000007b1d */ /* 0x028fec0000010000 */
[----:B------:R-:W-:Y:S04]  /*2020*/  BSSY.RECONVERGENT B5, `(.L_x_61) ;  /* 0x0000004000057945 */ /* 0x000fe80003800200 */
[----:B------:R-:W-:Y:S05]  /*2030*/  @P3 BRA `(.L_x_62) ;  /* 0x0000000000083947 */ /* 0x000fea0003800000 */
[----:B------:R-:W3:Y:S02]  /*2040*/  SYNCS.CCTL.IV [UR8+0x8000] ;  /* 0x00800000ff0079b1 */ /* 0x000ee40008000008 */
[----:B---3--:R-:W3:Y:S02]  /*2050*/  SYNCS.CCTL.IV [UR8+0x8010] ;  /* 0x00801000ff0079b1 */ /* 0x008ee40008000008 */
.L_x_62:
[----:B--2---:R-:W-:Y:S05]  /*2060*/  BSYNC.RECONVERGENT B5 ;  /* 0x0000000000057941 */ /* 0x004fea0003800200 */
.L_x_61:
[----:B------:R-:W-:Y:S01]  /*2070*/  USHF.L.U32 UR4, UR24, 0x15, URZ ;  /* 0x0000001518047899 */ /* 0x000fe200080006ff */
[C---:B------:R-:W-:Y:S01]  /*2080*/  IMAD.SHL.U32 R2, R0.reuse, 0x80, RZ ;  /* 0x0000008000027824 */ /* 0x040fe200078e00ff */
[----:B------:R-:W-:Y:S01]  /*2090*/  ELECT P0, URZ, PT ;  /* 0x0000000000ff782f */ /* 0x000fe20003800000 */
[----:B------:R-:W-:Y:S01]  /*20a0*/  IMAD.SHL.U32 R3, R0, 0x10, RZ ;  /* 0x0000001000037824 */ /* 0x000fe200078e00ff */
[----:B------:R-:W-:Y:S02]  /*20b0*/  ULOP3.LUT UR4, UR4, 0x600000, URZ, 0xc0, !UPT ;  /* 0x0060000004047892 */ /* 0x000fe4000f8ec0ff */
[----:B------:R-:W-:Y:S01]  /*20c0*/  LOP3.LUT R0, R2, 0x3f80, RZ, 0xc0, !PT ;  /* 0x00003f8002007812 */ /* 0x000fe200078ec0ff */
[----:B------:R-:W-:Y:S01]  /*20d0*/  ULOP3.LUT UR24, UR24, 0x1, URZ, 0xc0, !UPT ;  /* 0x0000000118187892 */ /* 0x000fe2000f8ec0ff */
[----:B------:R-:W-:Y:S01]  /*20e0*/  ISETP.LT.U32.AND P0, PT, R132, 0x40, P0 ;  /* 0x000000408400780c */ /* 0x000fe20000701070 */
[----:B------:R-:W-:Y:S01]  /*20f0*/  UIADD3 UR4, UPT, UPT, UR27, UR4, URZ ;  /* 0x000000041b047290 */ /* 0x000fe2000fffe0ff */
[----:B------:R-:W-:Y:S01]  /*2100*/  LOP3.LUT R0, R0, 0x70, R3, 0xf8, !PT ;  /* 0x0000007000007812 */ /* 0x000fe200078ef803 */
[----:B------:R-:W-:-:S02]  /*2110*/  ULEA UR25, UR24, UR31, 0x6 ;  /* 0x0000001f18197291 */ /* 0x000fc4000f8e30ff */
[----:B------:R-:W-:Y:S01]  /*2120*/  ULEA UR24, UR24, UR8, 0xe ;  /* 0x0000000818187291 */ /* 0x000fe2000f8e70ff */
[C---:B------:R-:W-:Y:S01]  /*2130*/  LOP3.LUT R2, R0.reuse, 0x10, RZ, 0x3c, !PT ;  /* 0x0000001000027812 */ /* 0x040fe200078e3cff */
[----:B------:R-:W-:Y:S01]  /*2140*/  UMOV UR26, UR11 ;  /* 0x0000000b001a7c82 */ /* 0x000fe20008000000 */
[----:B------:R-:W-:Y:S02]  /*2150*/  LOP3.LUT R3, R0, 0x20, RZ, 0x3c, !PT ;  /* 0x0000002000037812 */ /* 0x000fe400078e3cff */
[----:B----4-:R-:W2:Y:S01]  /*2160*/  LDTM.x128 R4, tmem[UR4] ;  /* 0x00000004000479ee */ /* 0x010ea200083c0000 */
[----:B------:R-:W-:Y:S02]  /*2170*/  NOP ;  /* 0x0000000000007918 */ /* 0x000fe40000000000 */
[----:B--2---:R-:W-:Y:S01]  /*2180*/  VOTEU.ANY UP1, P0 ;  /* 0x0000000000ff7886 */ /* 0x004fe20000020100 */
[----:B------:R-:W-:Y:S01]  /*2190*/  VOTEU.ANY UP0, P0 ;  /* 0x0000000000ff7886 */ /* 0x000fe20000000100 */
[----:B------:R-:W-:-:S02]  /*21a0*/  F2FP.F16.F32.PACK_AB R4, R5, R4 ;  /* 0x000000040504723e */ /* 0x000fc400000000ff */
[----:B------:R-:W-:Y:S02]  /*21b0*/  F2FP.F16.F32.PACK_AB R68, R69, R68 ;  /* 0x000000444544723e */ /* 0x000fe400000000ff */
[----:B------:R-:W-:Y:S02]  /*21c0*/  F2FP.F16.F32.PACK_AB R5, R7, R6 ;  /* 0x000000060705723e */ /* 0x000fe400000000ff */
[----:B------:R-:W-:Y:S02]  /*21d0*/  F2FP.F16.F32.PACK_AB R12, R13, R12 ;  /* 0x0000000c0d0c723e */ /* 0x000fe400000000ff */
[----:B------:R-:W-:Y:S02]  /*21e0*/  F2FP.F16.F32.PACK_AB R69, R71, R70 ;  /* 0x000000464745723e */ /* 0x000fe400000000ff */
[----:B------:R-:W-:Y:S02]  /*21f0*/  F2FP.F16.F32.PACK_AB R76, R77, R76 ;  /* 0x0000004c4d4c723e */ /* 0x000fe400000000ff */
[----:B------:R-:W-:-:S02]  /*2200*/  F2FP.F16.F32.PACK_AB R6, R9, R8 ;  /* 0x000000080906723e */ /* 0x000fc400000000ff */
[----:B------:R-:W-:Y:S02]  /*2210*/  F2FP.F16.F32.PACK_AB R7, R11, R10 ;  /* 0x0000000a0b07723e */ /* 0x000fe400000000ff */
[----:B------:R-:W-:Y:S02]  /*2220*/  F2FP.F16.F32.PACK_AB R13, R15, R14 ;  /* 0x0000000e0f0d723e */ /* 0x000fe400000000ff */
[----:B------:R-:W-:Y:S01]  /*2230*/  F2FP.F16.F32.PACK_AB R20, R21, R20 ;  /* 0x000000141514723e */ /* 0x000fe200000000ff */
[----:B---3--:R2:W-:Y:S01]  /*2240*/  STS.128 [R0+UR8], R4 ;  /* 0x0000000400007988 */ /* 0x0085e20008000c08 */
[----:B------:R-:W-:Y:S02]  /*2250*/  F2FP.F16.F32.PACK_AB R70, R73, R72 ;  /* 0x000000484946723e */ /* 0x000fe400000000ff */
[----:B------:R-:W-:Y:S02]  /*2260*/  F2FP.F16.F32.PACK_AB R71, R75, R74 ;  /* 0x0000004a4b47723e */ /* 0x000fe400000000ff */
[----:B------:R-:W-:-:S02]  /*2270*/  F2FP.F16.F32.PACK_AB R77, R79, R78 ;  /* 0x0000004e4f4d723e */ /* 0x000fc400000000ff */
[----:B------:R-:W-:Y:S01]  /*2280*/  F2FP.F16.F32.PACK_AB R84, R85, R84 ;  /* 0x000000545554723e */ /* 0x000fe200000000ff */
[----:B------:R3:W-:Y:S01]  /*2290*/  STS.128 [R0+UR8+0x4000], R68 ;  /* 0x0040004400007988 */ /* 0x0007e20008000c08 */
[----:B------:R-:W-:Y:S02]  /*22a0*/  F2FP.F16.F32.PACK_AB R14, R17, R16 ;  /* 0x00000010110e723e */ /* 0x000fe400000000ff */
[----:B------:R-:W-:Y:S02]  /*22b0*/  F2FP.F16.F32.PACK_AB R15, R19, R18 ;  /* 0x00000012130f723e */ /* 0x000fe400000000ff */
[----:B------:R-:W-:Y:S02]  /*22c0*/  F2FP.F16.F32.PACK_AB R21, R23, R22 ;  /* 0x000000161715723e */ /* 0x000fe400000000ff */
[----:B------:R-:W-:Y:S01]  /*22d0*/  F2FP.F16.F32.PACK_AB R28, R29, R28 ;  /* 0x0000001c1d1c723e */ /* 0x000fe200000000ff */
[----:B------:R4:W-:Y:S01]  /*22e0*/  STS.128 [R2+UR8], R12 ;  /* 0x0000000c02007988 */ /* 0x0009e20008000c08 */
[----:B------:R-:W-:-:S02]  /*22f0*/  F2FP.F16.F32.PACK_AB R78, R81, R80 ;  /* 0x00000050514e723e */ /* 0x000fc400000000ff */
[----:B------:R-:W-:Y:S02]  /*2300*/  F2FP.F16.F32.PACK_AB R79, R83, R82 ;  /* 0x00000052534f723e */ /* 0x000fe400000000ff */
[----:B------:R-:W-:Y:S02]  /*2310*/  F2FP.F16.F32.PACK_AB R85, R87, R86 ;  /* 0x000000565755723e */ /* 0x000fe400000000ff */
[----:B------:R-:W-:Y:S01]  /*2320*/  F2FP.F16.F32.PACK_AB R92, R93, R92 ;  /* 0x0000005c5d5c723e */ /* 0x000fe200000000ff */
[----:B------:R4:W-:Y:S01]  /*2330*/  STS.128 [R2+UR8+0x4000], R76 ;  /* 0x0040004c02007988 */ /* 0x0009e20008000c08 */
[----:B------:R-:W-:Y:S02]  /*2340*/  F2FP.F16.F32.PACK_AB R22, R25, R24 ;  /* 0x000000181916723e */ /* 0x000fe400000000ff */
[----:B------:R-:W-:Y:S02]  /*2350*/  F2FP.F16.F32.PACK_AB R23, R27, R26 ;  /* 0x0000001a1b17723e */ /* 0x000fe400000000ff */
[----:B------:R-:W-:-:S02]  /*2360*/  F2FP.F16.F32.PACK_AB R29, R31, R30 ;  /* 0x0000001e1f1d723e */ /* 0x000fc400000000ff */
[----:B------:R-:W-:Y:S01]  /*2370*/  F2FP.F16.F32.PACK_AB R36, R37, R36 ;  /* 0x000000242524723e */ /* 0x000fe200000000ff */
[----:B------:R4:W-:Y:S01]  /*2380*/  STS.128 [R3+UR8], R20 ;  /* 0x0000001403007988 */ /* 0x0009e20008000c08 */
[----:B------:R-:W-:Y:S02]  /*2390*/  F2FP.F16.F32.PACK_AB R86, R89, R88 ;  /* 0x000000585956723e */ /* 0x000fe400000000ff */
[----:B------:R-:W-:Y:S02]  /*23a0*/  F2FP.F16.F32.PACK_AB R87, R91, R90 ;  /* 0x0000005a5b57723e */ /* 0x000fe400000000ff */
[----:B------:R-:W-:Y:S02]  /*23b0*/  F2FP.F16.F32.PACK_AB R93, R95, R94 ;  /* 0x0000005e5f5d723e */ /* 0x000fe400000000ff */
[----:B------:R-:W-:Y:S01]  /*23c0*/  F2FP.F16.F32.PACK_AB R100, R101, R100 ;  /* 0x000000646564723e */ /* 0x000fe200000000ff */
[----:B------:R4:W-:Y:S01]  /*23d0*/  STS.128 [R3+UR8+0x4000], R84 ;  /* 0x0040005403007988 */ /* 0x0009e20008000c08 */
        /* <DEDUP_REMOVED lines=8> */
[----:B------:R-:W-:Y:S02]  /*2460*/  LOP3.LUT R8, R0, 0x30, RZ, 0x3c, !PT ;  /* 0x0000003000087812 */ /* 0x000fe400078e3cff */
[----:B------:R-:W-:Y:S02]  /*2470*/  F2FP.F16.F32.PACK_AB R38, R41, R40 ;  /* 0x000000282926723e */ /* 0x000fe400000000ff */
[----:B------:R-:W-:Y:S01]  /*2480*/  F2FP.F16.F32.PACK_AB R39, R43, R42 ;  /* 0x0000002a2b27723e */ /* 0x000fe200000000ff */
[----:B------:R4:W-:Y:S01]  /*2490*/  STS.128 [R8+UR8], R28 ;  /* 0x0000001c08007988 */ /* 0x0009e20008000c08 */
[----:B------:R-:W-:Y:S02]  /*24a0*/  F2FP.F16.F32.PACK_AB R45, R47, R46 ;  /* 0x0000002e2f2d723e */ /* 0x000fe400000000ff */
[----:B------:R-:W-:Y:S01]  /*24b0*/  F2FP.F16.F32.PACK_AB R52, R53, R52 ;  /* 0x000000343534723e */ /* 0x000fe200000000ff */
[----:B------:R4:W-:Y:S01]  /*24c0*/  STS.128 [R8+UR8+0x4000], R92 ;  /* 0x0040005c08007988 */ /* 0x0009e20008000c08 */
[----:B------:R-:W-:-:S02]  /*24d0*/  F2FP.F16.F32.PACK_AB R102, R105, R104 ;  /* 0x000000686966723e */ /* 0x000fc400000000ff */
[----:B------:R-:W-:Y:S02]  /*24e0*/  F2FP.F16.F32.PACK_AB R103, R107, R106 ;  /* 0x0000006a6b67723e */ /* 0x000fe400000000ff */
[----:B------:R-:W-:Y:S02]  /*24f0*/  F2FP.F16.F32.PACK_AB R109, R111, R110 ;  /* 0x0000006e6f6d723e */ /* 0x000fe400000000ff */
[----:B------:R-:W-:Y:S02]  /*2500*/  F2FP.F16.F32.PACK_AB R116, R117, R116 ;  /* 0x000000747574723e */ /* 0x000fe400000000ff */
[----:B------:R-:W-:Y:S02]  /*2510*/  LOP3.LUT R9, R0, 0x40, RZ, 0x3c, !PT ;  /* 0x0000004000097812 */ /* 0x000fe400078e3cff */
[----:B------:R-:W-:Y:S02]  /*2520*/  F2FP.F16.F32.PACK_AB R46, R49, R48 ;  /* 0x00000030312e723e */ /* 0x000fe400000000ff */
[----:B------:R-:W-:Y:S01]  /*2530*/  F2FP.F16.F32.PACK_AB R47, R51, R50 ;  /* 0x00000032332f723e */ /* 0x000fe200000000ff */
[----:B------:R4:W-:Y:S01]  /*2540*/  STS.128 [R9+UR8], R36 ;  /* 0x0000002409007988 */ /* 0x0009e20008000c08 */
[----:B------:R-:W-:-:S02]  /*2550*/  F2FP.F16.F32.PACK_AB R53, R55, R54 ;  /* 0x000000363735723e */ /* 0x000fc400000000ff */
[----:B------:R-:W-:Y:S01]  /*2560*/  F2FP.F16.F32.PACK_AB R60, R61, R60 ;  /* 0x0000003c3d3c723e */ /* 0x000fe200000000ff */
[----:B------:R4:W-:Y:S01]  /*2570*/  STS.128 [R9+UR8+0x4000], R100 ;  /* 0x0040006409007988 */ /* 0x0009e20008000c08 */
[----:B------:R-:W-:Y:S02]  /*2580*/  F2FP.F16.F32.PACK_AB R110, R113, R112 ;  /* 0x00000070716e723e */ /* 0x000fe400000000ff */
[----:B------:R-:W-:Y:S02]  /*2590*/  F2FP.F16.F32.PACK_AB R111, R115, R114 ;  /* 0x00000072736f723e */ /* 0x000fe400000000ff */
[----:B------:R-:W-:Y:S02]  /*25a0*/  F2FP.F16.F32.PACK_AB R117, R119, R118 ;  /* 0x000000767775723e */ /* 0x000fe400000000ff */
[----:B------:R-:W-:Y:S02]  /*25b0*/  F2FP.F16.F32.PACK_AB R124, R125, R124 ;  /* 0x0000007c7d7c723e */ /* 0x000fe400000000ff */
[----:B------:R-:W-:-:S02]  /*25c0*/  LOP3.LUT R10, R0, 0x50, RZ, 0x3c, !PT ;  /* 0x00000050000a7812 */ /* 0x000fc400078e3cff */
[----:B------:R-:W-:Y:S02]  /*25d0*/  F2FP.F16.F32.PACK_AB R54, R57, R56 ;  /* 0x000000383936723e */ /* 0x000fe400000000ff */
[----:B------:R-:W-:Y:S01]  /*25e0*/  F2FP.F16.F32.PACK_AB R55, R59, R58 ;  /* 0x0000003a3b37723e */ /* 0x000fe200000000ff */
[----:B------:R4:W-:Y:S01]  /*25f0*/  STS.128 [R10+UR8], R44 ;  /* 0x0000002c0a007988 */ /* 0x0009e20008000c08 */
[----:B------:R-:W-:Y:S02]  /*2600*/  F2FP.F16.F32.PACK_AB R61, R63, R62 ;  /* 0x0000003e3f3d723e */ /* 0x000fe400000000ff */
[----:B------:R-:W-:Y:S01]  /*2610*/  F2FP.F16.F32.PACK_AB R118, R121, R120 ;  /* 0x000000787976723e */ /* 0x000fe200000000ff */
[----:B------:R4:W-:Y:S01]  /*2620*/  STS.128 [R10+UR8+0x4000], R108 ;  /* 0x0040006c0a007988 */ /* 0x0009e20008000c08 */
[----:B------:R-:W-:Y:S02]  /*2630*/  F2FP.F16.F32.PACK_AB R119, R123, R122 ;  /* 0x0000007a7b77723e */ /* 0x000fe400000000ff */
[----:B------:R-:W-:-:S02]  /*2640*/  F2FP.F16.F32.PACK_AB R125, R127, R126 ;  /* 0x0000007e7f7d723e */ /* 0x000fc400000000ff */
[C---:B--2---:R-:W-:Y:S02]  /*2650*/  LOP3.LUT R4, R0.reuse, 0x60, RZ, 0x3c, !PT ;  /* 0x0000006000047812 */ /* 0x044fe400078e3cff */
[----:B------:R-:W-:Y:S02]  /*2660*/  F2FP.F16.F32.PACK_AB R62, R65, R64 ;  /* 0x00000040413e723e */ /* 0x000fe400000000ff */
[----:B------:R-:W-:Y:S01]  /*2670*/  F2FP.F16.F32.PACK_AB R63, R67, R66 ;  /* 0x00000042433f723e */ /* 0x000fe200000000ff */
[----:B------:R4:W-:Y:S01]  /*2680*/  STS.128 [R4+UR8], R52 ;  /* 0x0000003404007988 */ /* 0x0009e20008000c08 */
[----:B------:R-:W-:Y:S02]  /*2690*/  F2FP.F16.F32.PACK_AB R126, R129, R128 ;  /* 0x00000080817e723e */ /* 0x000fe400000000ff */
[----:B------:R-:W-:Y:S01]  /*26a0*/  F2FP.F16.F32.PACK_AB R127, R131, R130 ;  /* 0x00000082837f723e */ /* 0x000fe200000000ff */
[----:B------:R4:W-:Y:S01]  /*26b0*/  STS.128 [R4+UR8+0x4000], R116 ;  /* 0x0040007404007988 */ /* 0x0009e20008000c08 */
[----:B---3--:R-:W-:-:S05]  /*26c0*/  LOP3.LUT R0, R0, 0x70, RZ, 0x3c, !PT ;  /* 0x0000007000007812 */ /* 0x008fca00078e3cff */
[----:B------:R4:W-:Y:S04]  /*26d0*/  STS.128 [R0+UR8], R60 ;  /* 0x0000003c00007988 */ /* 0x0009e80008000c08 */
[----:B------:R4:W-:Y:S01]  /*26e0*/  STS.128 [R0+UR8+0x4000], R124 ;  /* 0x0040007c00007988 */ /* 0x0009e20008000c08 */
[----:B------:R2:W-:Y:S06]  /*26f0*/  MEMBAR.ALL.CTA ;  /* 0x0000000000007992 */ /* 0x0005ec0000008000 */
[----:B--2---:R-:W2:Y:S02]  /*2700*/  FENCE.VIEW.ASYNC.S ;  /* 0x00000000000073c6 */ /* 0x004ea40000000000 */
[----:B--2---:R-:W-:Y:S06]  /*2710*/  BAR.SYNC.DEFER_BLOCKING 0x0 ;  /* 0x0000000000007b1d */ /* 0x004fec0000010000 */
[----:B------:R4:W-:Y:S01]  /*2720*/  @UP1 UTMASTG.2D [UR24], [UR14] ;  /* 0x000000180e0013b5 */ /* 0x0009e20008008000 */
[----:B------:R0:W-:Y:S01]  /*2730*/  UTMACMDFLUSH ;  /* 0x00000000000079b7 */ /* 0x0001e20000000000 */
[----:B------:R-:W-:-:S04]  /*2740*/  DEPBAR.LE SB0, 0x0 ;  /* 0x000080000000791a */ /* 0x000fc80000000000 */
[----:B------:R-:W-:Y:S08]  /*2750*/  BAR.SYNC.DEFER_BLOCKING 0x0 ;  /* 0x0000000000007b1d */ /* 0x000ff00000010000 */
[----:B------:R-:W-:Y:S06]  /*2760*/  BAR.SYNC.DEFER_BLOCKING 0x0 ;  /* 0x0000000000007b1d */ /* 0x000fec0000010000 */
[----:B----4-:R-:W-:Y:S05]  /*2770*/  @P2 BRA `(.L_x_63) ;  /* 0x0000000000a02947 */ /* 0x010fea0003800000 */
[----:B------:R-:W2:Y:S01]  /*2780*/  S2UR UR5, SR_CgaCtaId ;  /* 0x00000000000579c3 */ /* 0x000ea20000008800 */
[----:B------:R-:W-:Y:S01]  /*2790*/  NOP ;  /* 0x0000000000007918 */ /* 0x000fe20000000000 */
[----:B------:R-:W-:Y:S01]  /*27a0*/  UMOV UR4, 0x50 ;  /* 0x0000005000047882 */ /* 0x000fe20000000000 */
[----:B------:R-:W-:Y:S02]  /*27b0*/  IMAD.U32 R0, RZ, RZ, UR27 ;  /* 0x0000001bff007e24 */ /* 0x000fe4000f8e00ff */
[----:B------:R-:W-:Y:S02]  /*27c0*/  IMAD.MOV.U32 R3, RZ, RZ, 0xf ;  /* 0x0000000fff037424 */ /* 0x000fe400078e00ff */
[----:B------:R-:W-:Y:S01]  /*27d0*/  IMAD.MOV.U32 R7, RZ, RZ, 0x1 ;  /* 0x00000001ff077424 */ /* 0x000fe200078e00ff */
[----:B------:R-:W-:-:S04]  /*27e0*/  LOP3.LUT R0, R0, 0xffff, RZ, 0xc0, !PT ;  /* 0x0000ffff00007812 */ /* 0x000fc800078ec0ff */
[----:B------:R-:W-:-:S05]  /*27f0*/  SHF.R.U32.HI R0, RZ, 0x5, R0 ;  /* 0x00000005ff007819 */ /* 0x000fca0000011600 */
[----:B------:R-:W-:Y:S01]  /*2800*/  VIADD R2, R0, 0x10 ;  /* 0x0000001000027836 */ /* 0x000fe20000000000 */
[----:B------:R-:W-:Y:S01]  /*2810*/  SHF.L.U32 R0, R3, R0, RZ ;  /* 0x0000000003007219 */ /* 0x000fe200000006ff */
[----:B--2---:R-:W-:-:S03]  /*2820*/  ULEA UR6, UR5, UR4, 0x18 ;  /* 0x0000000405067291 */ /* 0x004fc6000f8ec0ff */
[----:B------:R-:W-:-:S04]  /*2830*/  SHF.L.U32 R3, R7, R2, RZ ;  /* 0x0000000207037219 */ /* 0x000fc800000006ff */
[----:B------:R-:W-:Y:S02]  /*2840*/  LOP3.LUT R0, R3, R0, RZ, 0xfc, !PT ;  /* 0x0000000003007212 */ /* 0x000fe400078efcff */
[----:B------:R-:W2:Y:S02]  /*2850*/  LDS R5, [UR6] ;  /* 0x00000006ff057984 */ /* 0x000ea40008000800 */
[C---:B------:R-:W-:Y:S02]  /*2860*/  LOP3.LUT R2, R0.reuse, 0xffff, RZ, 0xc0, !PT ;  /* 0x0000ffff00027812 */ /* 0x040fe400078ec0ff */
[----:B--2---:R-:W-:-:S04]  /*2870*/  LOP3.LUT R3, R0, 0xffff, R5, 0x80, !PT ;  /* 0x0000ffff00037812 */ /* 0x004fc800078e8005 */
[----:B------:R-:W-:-:S13]  /*2880*/  ISETP.NE.AND P0, PT, R3, R2, PT ;  /* 0x000000020300720c */ /* 0x000fda0003f05270 */
[----:B------:R-:W-:Y:S05]  /*2890*/  @P0 BRA `(.L_x_64) ;  /* 0x0000000000500947 */ /* 0x000fea0003800000 */
[----:B------:R-:W-:Y:S02]  /*28a0*/  SHF.R.U32.HI R5, RZ, 0x10, R5 ;  /* 0x00000010ff057819 */ /* 0x000fe40000011605 */
[----:B------:R-:W-:-:S04]  /*28b0*/  SHF.R.U32.HI R2, RZ, 0x10, R0 ;  /* 0x00000010ff027819 */ /* 0x000fc80000011600 */
[----:B------:R-:W-:-:S04]  /*28c0*/  LOP3.LUT R5, R5, R2, RZ, 0xc0, !PT ;  /* 0x0000000205057212 */ /* 0x000fc800078ec0ff */
[----:B------:R-:W-:-:S13]  /*28d0*/  ISETP.NE.AND P0, PT, R5, R2, PT ;  /* 0x000000020500720c */ /* 0x000fda0003f05270 */
[----:B------:R-:W-:Y:S05]  /*28e0*/  @P0 BRA `(.L_x_65) ;  /* 0x0000000000300947 */ /* 0x000fea0003800000 */
[----:B------:R-:W-:Y:S01]  /*28f0*/  R2UR UR4, R0 ;  /* 0x00000000000472ca */ /* 0x000fe200000e0000 */
[----:B------:R-:W-:Y:S01]  /*2900*/  VOTEU.ANY UR5, UPT, PT ;  /* 0x0000000000057886 */ /* 0x000fe200038e0100 */
[----:B------:R-:W2:Y:S01]  /*2910*/  S2R R0, SR_LANEID ;  /* 0x0000000000007919 */ /* 0x000ea20000000000 */
[----:B------:R-:W-:-:S10]  /*2920*/  UFLO.U32 UR5, UR5 ;  /* 0x00000005000572bd */ /* 0x000fd400080e0000 */
[----:B------:R-:W-:-:S06]  /*2930*/  ULOP3.LUT UR4, URZ, UR4, URZ, 0x33, !UPT ;  /* 0x00000004ff047292 */ /* 0x000fcc000f8e33ff */
[----:B------:R-:W-:-:S04]  /*2940*/  IMAD.U32 R2, RZ, RZ, UR4 ;  /* 0x00000004ff027e24 */ /* 0x000fc8000f8e00ff */
[----:B------:R-:W3:Y:S02]  /*2950*/  REDUX UR7, R2 ;  /* 0x00000000020773c4 */ /* 0x000ee40000000000 */
[----:B------:R4:W-:Y:S01]  /*2960*/  UTCATOMSWS.AND URZ, UR4 ;  /* 0x0000000400ff79e3 */ /* 0x0009e20008000000 */
[----:B--2---:R-:W-:Y:S01]  /*2970*/  ISETP.EQ.U32.AND P0, PT, R0, UR5, PT ;  /* 0x0000000500007c0c */ /* 0x004fe2000bf02070 */
[----:B---3--:R-:W-:-:S12]  /*2980*/  IMAD.U32 R0, RZ, RZ, UR7 ;  /* 0x00000007ff007e24 */ /* 0x008fd8000f8e00ff */
[----:B------:R4:W-:Y:S01]  /*2990*/  @P0 ATOMS.AND RZ, [UR6], R0 ;  /* 0x00000000ffff098c */ /* 0x0009e2000a800006 */
[----:B------:R-:W-:Y:S05]  /*29a0*/  BRA `(.L_x_63) ;  /* 0x0000000000147947 */ /* 0x000fea0003800000 */
.L_x_65:
[----:B------:R-:W-:-:S07]  /*29b0*/  MOV R2, 0x29d0 ;  /* 0x000029d000027802 */ /* 0x000fce0000000f00 */
[----:B-1----:R-:W-:Y:S05]  /*29c0*/  CALL.REL.NOINC `($__internal_0_$__cuda_sm10x_tcgen05_guardrail_trap_col_being_dealloced_not_returned_by_alloc) ;  /* 0x0000000000447944 */ /* 0x002fea0003c00000 */
[----:B------:R-:W-:Y:S05]  /*29d0*/  BRA `(.L_x_63) ;  /* 0x0000000000087947 */ /* 0x000fea0003800000 */
.L_x_64:
[----:B------:R-:W-:-:S07]  /*29e0*/  MOV R2, 0x2a00 ;  /* 0x00002a0000027802 */ /* 0x000fce0000000f00 */
[----:B-1----:R-:W-:Y:S05]  /*29f0*/  CALL.REL.NOINC `($__internal_2_$__cuda_sm10x_tcgen05_guardrail_trap_unallocated_columns_being_dealloced) ;  /* 0x0000000000507944 */ /* 0x002fea0003c00000 */
.L_x_63:
[----:B------:R-:W-:Y:S01]  /*2a00*/  NOP ;  /* 0x0000000000007918 */ /* 0x000fe20000000000 */
[----:B----4-:R-:W-:Y:S05]  /*2a10*/  EXIT ;  /* 0x000000000000794d */ /* 0x010fea0003800000 */
.L_x_54:
[----:B------:R-:W2:Y:S02]  /*2a20*/  SYNCS.PHASECHK.TRANS64.TRYWAIT P0, [UR8+0x8000], RZ ;  /* 0x008000ffff0075a7 */ /* 0x000ea40008001108 */
[----:B--2---:R-:W-:Y:S05]  /*2a30*/  @!P0 BRA `(.L_x_54) ;  /* 0xfffffffc00f88947 */ /* 0x004fea000383ffff */
[----:B------:R-:W-:Y:S05]  /*2a40*/  BRA `(.L_x_66) ;  /* 0xfffffff000247947 */ /* 0x000fea000383ffff */
.L_x_56:
[----:B------:R-:W2:Y:S02]  /*2a50*/  SYNCS.PHASECHK.TRANS64.TRYWAIT P1, [UR8+0x8010], RZ ;  /* 0x008010ffff0075a7 */ /* 0x000ea40008021108 */
[----:B--2---:R-:W-:Y:S05]  /*2a60*/  @!P1 BRA `(.L_x_56) ;  /* 0xfffffffc00f89947 */ /* 0x004fea000383ffff */
[----:B------:R-:W-:Y:S05]  /*2a70*/  BRA `(.L_x_67) ;  /* 0xfffffff000807947 */ /* 0x000fea000383ffff */
.L_x_57:
[----:B------:R-:W3:Y:S02]  /*2a80*/  SYNCS.PHASECHK.TRANS64.TRYWAIT P0, [UR8+0x8000], R3 ;  /* 0x00800003ff0075a7 */ /* 0x000ee40008001108 */
[----:B---3--:R-:W-:Y:S05]  /*2a90*/  @!P0 BRA `(.L_x_57) ;  /* 0xfffffffc00f88947 */ /* 0x008fea000383ffff */
[----:B------:R-:W-:Y:S05]  /*2aa0*/  BRA `(.L_x_68) ;  /* 0xfffffff000ec7947 */ /* 0x000fea000383ffff */
.L_x_59:
[----:B------:R-:W3:Y:S02]  /*2ab0*/  SYNCS.PHASECHK.TRANS64.TRYWAIT P0, [UR8+0x8010], R3 ;  /* 0x00801003ff0075a7 */ /* 0x000ee40008001108 */
[----:B---3--:R-:W-:Y:S05]  /*2ac0*/  @!P0 BRA `(.L_x_59) ;  /* 0xfffffffc00f88947 */ /* 0x008fea000383ffff */
[----:B------:R-:W-:Y:S05]  /*2ad0*/  BRA `(.L_x_69) ;  /* 0xfffffff4003c7947 */ /* 0x000fea000383ffff */
        .weak           $__internal_0_$__cuda_sm10x_tcgen05_guardrail_trap_col_being_dealloced_not_returned_by_alloc
        .type           $__internal_0_$__cuda_sm10x_tcgen05_guardrail_trap_col_being_dealloced_not_returned_by_alloc,@function
        .size           $__internal_0_$__cuda_sm10x_tcgen05_guardrail_trap_col_being_dealloced_not_returned_by_alloc,($__internal_1_$__cuda_sm10x_tcgen05_guardrail_trap_phase_invalid_during_alloc - $__internal_0_$__cuda_sm10x_tcgen05_guardrail_trap_col_being_dealloced_not_returned_by_alloc)
$__internal_0_$__cuda_sm10x_tcgen05_guardrail_trap_col_being_dealloced_not_returned_by_alloc:
[----:B------:R-:W-:Y:S05]  /*2ae0*/  BPT.TRAP 0x1 ;  /* 0x000000040000795c */ /* 0x000fea0000300000 */
[----:B------:R-:W-:-:S04]  /*2af0*/  IMAD.MOV.U32 R3, RZ, RZ, 0x0 ;  /* 0x00000000ff037424 */ /* 0x000fc800078e00ff */
[----:B------:R-:W-:Y:S05]  /*2b00*/  RET.REL.NODEC R2 `(gluon_tcgen05) ;  /* 0xffffffd4023c7950 */ /* 0x000fea0003c3ffff */
        .weak           $__internal_1_$__cuda_sm10x_tcgen05_guardrail_trap_phase_invalid_during_alloc
        .type           $__internal_1_$__cuda_sm10x_tcgen05_guardrail_trap_phase_invalid_during_alloc,@function
        .size           $__internal_1_$__cuda_sm10x_tcgen05_guardrail_trap_phase_invalid_during_alloc,($__internal_2_$__cuda_sm10x_tcgen05_guardrail_trap_unallocated_columns_being_dealloced - $__internal_1_$__cuda_sm10x_tcgen05_guardrail_trap_phase_invalid_during_alloc)
$__internal_1_$__cuda_sm10x_tcgen05_guardrail_trap_phase_invalid_during_alloc:
[----:B------:R-:W-:Y:S05]  /*2b10*/  BPT.TRAP 0x1 ;  /* 0x000000040000795c */ /* 0x000fea0000300000 */
[----:B------:R-:W-:-:S04]  /*2b20*/  IMAD.MOV.U32 R3, RZ, RZ, 0x0 ;  /* 0x00000000ff037424 */ /* 0x000fc800078e00ff */
[----:B------:R-:W-:Y:S05]  /*2b30*/  RET.REL.NODEC R2 `(gluon_tcgen05) ;  /* 0xffffffd402307950 */ /* 0x000fea0003c3ffff */
        .weak           $__internal_2_$__cuda_sm10x_tcgen05_guardrail_trap_unallocated_columns_being_dealloced
        .type           $__internal_2_$__cuda_sm10x_tcgen05_guardrail_trap_unallocated_columns_being_dealloced,@function
        .size           $__internal_2_$__cuda_sm10x_tcgen05_guardrail_trap_unallocated_columns_being_dealloced,(.L_x_73 - $__internal_2_$__cuda_sm10x_tcgen05_guardrail_trap_unallocated_columns_being_dealloced)
$__internal_2_$__cuda_sm10x_tcgen05_guardrail_trap_unallocated_columns_being_dealloced:
[----:B------:R-:W-:Y:S05]  /*2b40*/  BPT.TRAP 0x1 ;  /* 0x000000040000795c */ /* 0x000fea0000300000 */
[----:B------:R-:W-:-:S04]  /*2b50*/  IMAD.MOV.U32 R3, RZ, RZ, 0x0 ;  /* 0x00000000ff037424 */ /* 0x000fc800078e00ff */
[----:B------:R-:W-:Y:S05]  /*2b60*/  RET.REL.NODEC R2 `(gluon_tcgen05) ;  /* 0xffffffd402247950 */ /* 0x000fea0003c3ffff */
.L_x_70:
[----:B------:R-:W-:-:S00]  /*2b70*/  BRA `(.L_x_70) ;  /* 0xfffffffc00fc7947 */ /* 0x000fc0000383ffff */
[----:B------:R-:W-:-:S00]  /*2b80*/  NOP ;  /* 0x0000000000007918 */ /* 0x000fc00000000000 */
[----:B------:R-:W-:-:S00]  /*2b90*/  NOP ;  /* 0x0000000000007918 */ /* 0x000fc00000000000 */
[----:B------:R-:W-:-:S00]  /*2ba0*/  NOP ;  /* 0x0000000000007918 */ /* 0x000fc00000000000 */
[----:B------:R-:W-:-:S00]  /*2bb0*/  NOP ;  /* 0x0000000000007918 */ /* 0x000fc00000000000 */
[----:B------:R-:W-:-:S00]  /*2bc0*/  NOP ;  /* 0x0000000000007918 */ /* 0x000fc00000000000 */
[----:B------:R-:W-:-:S00]  /*2bd0*/  NOP ;  /* 0x0000000000007918 */ /* 0x000fc00000000000 */
[----:B------:R-:W-:-:S00]  /*2be0*/  NOP ;  /* 0x0000000000007918 */ /* 0x000fc00000000000 */
[----:B------:R-:W-:-:S00]  /*2bf0*/  NOP ;  /* 0x0000000000007918 */ /* 0x000fc00000000000 */
.L_x_73:


//--------------------- .nv.shared.gluon_tcgen05  --------------------------
	.section	.nv.shared.gluon_tcgen05,"aw",@nobits
	.sectionflags	@""
	.align	16
	.zero		1024


//--------------------- .nv.shared.reserved.0     --------------------------
	.section	.nv.shared.reserved.0,"aw",@nobits
	.align	8
	.weak		__nv_reservedSMEM_offset_0_alias
	.size		__nv_reservedSMEM_offset_0_alias, 0, 64
	.other		__nv_reservedSMEM_offset_0_alias,@"STO_CUDA_RESERVED_SHARED STV_DEFAULT"
__nv_reservedSMEM_offset_0_alias:
	.zero		0
.nv.shared.reserved.0:
	.zero		64
	.weak		__nv_reservedSMEM_allocation_phase
	.type		__nv_reservedSMEM_allocation_phase,@object
	.size		__nv_reservedSMEM_allocation_phase,(.L_0 - __nv_reservedSMEM_allocation_phase)
__nv_reservedSMEM_allocation_phase:
	.zero		1
.L_0:
	.zero		7
	.weak		__nv_reservedSMEM_devtool_atexit_pc
	.type		__nv_reservedSMEM_devtool_atexit_pc,@object
	.size		__nv_reservedSMEM_devtool_atexit_pc,(__nv_reservedSMEM_allocation_mask - __nv_reservedSMEM_devtool_atexit_pc)
__nv_reservedSMEM_devtool_atexit_pc:
	.zero		8
	.weak		__nv_reservedSMEM_allocation_mask
	.type		__nv_reservedSMEM_allocation_mask,@object
	.size		__nv_reservedSMEM_allocation_mask,(.L_2 - __nv_reservedSMEM_allocation_mask)
__nv_reservedSMEM_allocation_mask:
	.zero		4
.L_2:


//--------------------- .nv.constant0.gluon_tcgen05 --------------------------
	.section	.nv.constant0.gluon_tcgen05,"a",@progbits
	.sectionflags	@""
	.align	4
.nv.constant0.gluon_tcgen05:
	.zero		976


//--------------------- SYMBOLS --------------------------

	.type		.nv.reservedSmem.offset0,@object
	.size		.nv.reservedSmem.offset0,0x4
	.type		.nv.reservedSmem.cap,@object
	.size		.nv.reservedSmem.cap,0x4
